	.target	sm_90a

	.elftype	@"ET_EXEC"


//--------------------- .note.nv.tkinfo           --------------------------
	.section	.note.nv.tkinfo,"",@"SHT_NOTE"
	.sectionflags	@"SHF_NOTE_NV_TKINFO"
	.tkinfo
        /*0018*/ 	.word	0x00000002
        /*0030*/ 	.string	""
        /*0030*/ 	.string	"ptxas"
        /*0030*/ 	.string	"Cuda compilation tools, release 13.0, V13.0.88"
        /*0030*/ 	.string	"Build cuda_13.0.r13.0/compiler.36424714_0"
        /*0030*/ 	.string	"-arch sm_90a -m 64 "



//--------------------- .note.nv.cuinfo           --------------------------
	.section	.note.nv.cuinfo,"",@"SHT_NOTE"
	.sectionflags	@"SHF_NOTE_NV_CUINFO"
        /*0018*/ 	.short	0x0002
        /*001a*/ 	.short	0x005a
        /*001c*/ 	.short	0x0082
	.zero		2


//--------------------- .nv.info                  --------------------------
	.section	.nv.info,"",@"SHT_CUDA_INFO"
	.align	4


	//----- nvinfo : EIATTR_REGCOUNT
	.align		4
        /*0000*/ 	.byte	0x04, 0x2f
        /*0002*/ 	.short	(.L_12 - .L_11)
	.align		4
.L_11:
        /*0004*/ 	.word	index@(_ZN7cutlass13device_kernelINS_4gemm6kernel13GemmUniversalIN4cute5tupleIJiiiiEEENS1_10collective13CollectiveMmaINS1_37MainloopSm90TmaGmmaWarpSpecializedFP8ILi4ENS5_IJNS4_1CILi2EEESB_NSA_ILi1EEEEEENS1_32KernelTmaWarpSpecializedPingpongEEENS5_IJNSA_ILi64EEENSA_ILi256EEESG_EEENS_12float_e5m2_tENS5_IJlSC_lEEESJ_SK_NS4_8TiledMMAINS4_8MMA_AtomIJNS4_4SM904GMMA31MMA_64x256x32_F32E5M2E5M2_SS_TNILNSO_7ScaleInE1ELSQ_1EEEEEENS4_6LayoutINS5_IJSC_SC_SC_EEENS5_IJNSA_ILi0EEESV_SV_EEEEENS5_IJNS4_10UnderscoreESY_SY_EEEEENS4_23SM90_TMA_LOAD_MULTICASTENS4_14ComposedLayoutINS4_7SwizzleILi2ELi4ELi3EEENS4_18smem_ptr_flag_bitsILi8EEENST_INS5_IJNSA_ILi8EEESG_EEENS5_IJSG_SC_EEEEEEEvNS4_8identityES11_S1B_vS1C_EENS_8epilogue10collective6detail29Sm90TmaWarpSpecializedAdapterINS1F_15DefaultEpilogueISJ_SK_SK_NS1E_6thread17LinearCombinationISJ_Li1EffLNS1J_9ScaleType4KindE0ELNS_15FloatRoundStyleE2ESJ_EENS1_15EpilogueDefaultEEEEEvvEEEEvNT_6ParamsE)
        /*0008*/ 	.word	0x000000a8


	//----- nvinfo : EIATTR_FRAME_SIZE
	.align		4
.L_12:
        /*000c*/ 	.byte	0x04, 0x11
        /*000e*/ 	.short	(.L_14 - .L_13)
	.align		4
.L_13:
        /*0010*/ 	.word	index@(_ZN7cutlass13device_kernelINS_4gemm6kernel13GemmUniversalIN4cute5tupleIJiiiiEEENS1_10collective13CollectiveMmaINS1_37MainloopSm90TmaGmmaWarpSpecializedFP8ILi4ENS5_IJNS4_1CILi2EEESB_NSA_ILi1EEEEEENS1_32KernelTmaWarpSpecializedPingpongEEENS5_IJNSA_ILi64EEENSA_ILi256EEESG_EEENS_12float_e5m2_tENS5_IJlSC_lEEESJ_SK_NS4_8TiledMMAINS4_8MMA_AtomIJNS4_4SM904GMMA31MMA_64x256x32_F32E5M2E5M2_SS_TNILNSO_7ScaleInE1ELSQ_1EEEEEENS4_6LayoutINS5_IJSC_SC_SC_EEENS5_IJNSA_ILi0EEESV_SV_EEEEENS5_IJNS4_10UnderscoreESY_SY_EEEEENS4_23SM90_TMA_LOAD_MULTICASTENS4_14ComposedLayoutINS4_7SwizzleILi2ELi4ELi3EEENS4_18smem_ptr_flag_bitsILi8EEENST_INS5_IJNSA_ILi8EEESG_EEENS5_IJSG_SC_EEEEEEEvNS4_8identityES11_S1B_vS1C_EENS_8epilogue10collective6detail29Sm90TmaWarpSpecializedAdapterINS1F_15DefaultEpilogueISJ_SK_SK_NS1E_6thread17LinearCombinationISJ_Li1EffLNS1J_9ScaleType4KindE0ELNS_15FloatRoundStyleE2ESJ_EENS1_15EpilogueDefaultEEEEEvvEEEEvNT_6ParamsE)
        /*0014*/ 	.word	0x00000118


	//----- nvinfo : EIATTR_MIN_STACK_SIZE
	.align		4
.L_14:
        /*0018*/ 	.byte	0x04, 0x12
        /*001a*/ 	.short	(.L_16 - .L_15)
	.align		4
.L_15:
        /*001c*/ 	.word	index@(_ZN7cutlass13device_kernelINS_4gemm6kernel13GemmUniversalIN4cute5tupleIJiiiiEEENS1_10collective13CollectiveMmaINS1_37MainloopSm90TmaGmmaWarpSpecializedFP8ILi4ENS5_IJNS4_1CILi2EEESB_NSA_ILi1EEEEEENS1_32KernelTmaWarpSpecializedPingpongEEENS5_IJNSA_ILi64EEENSA_ILi256EEESG_EEENS_12float_e5m2_tENS5_IJlSC_lEEESJ_SK_NS4_8TiledMMAINS4_8MMA_AtomIJNS4_4SM904GMMA31MMA_64x256x32_F32E5M2E5M2_SS_TNILNSO_7ScaleInE1ELSQ_1EEEEEENS4_6LayoutINS5_IJSC_SC_SC_EEENS5_IJNSA_ILi0EEESV_SV_EEEEENS5_IJNS4_10UnderscoreESY_SY_EEEEENS4_23SM90_TMA_LOAD_MULTICASTENS4_14ComposedLayoutINS4_7SwizzleILi2ELi4ELi3EEENS4_18smem_ptr_flag_bitsILi8EEENST_INS5_IJNSA_ILi8EEESG_EEENS5_IJSG_SC_EEEEEEEvNS4_8identityES11_S1B_vS1C_EENS_8epilogue10collective6detail29Sm90TmaWarpSpecializedAdapterINS1F_15DefaultEpilogueISJ_SK_SK_NS1E_6thread17LinearCombinationISJ_Li1EffLNS1J_9ScaleType4KindE0ELNS_15FloatRoundStyleE2ESJ_EENS1_15EpilogueDefaultEEEEEvvEEEEvNT_6ParamsE)
        /*0020*/ 	.word	0x00000118
.L_16:


//--------------------- .nv.compat                --------------------------
	.section	.nv.compat,"",@"SHT_CUDA_COMPAT_INFO"
	.align	4
        /*0000*/ 	.byte	0x02, 0x09, 0x01, 0x00, 0x02, 0x02, 0x04, 0x00, 0x02, 0x05, 0x05, 0x00, 0x03, 0x07, 0x01, 0x01
        /*0010*/ 	.byte	0x02, 0x03, 0x01, 0x00, 0x02, 0x06, 0x01, 0x00, 0x04, 0x0b, 0x08, 0x00, 0x00, 0x00, 0x00, 0x00
        /*0020*/ 	.byte	0x00, 0x00, 0x00, 0x00


//--------------------- .nv.info._ZN7cutlass13device_kernelINS_4gemm6kernel13GemmUniversalIN4cute5tupleIJiiiiEEENS1_10collective13CollectiveMmaINS1_37MainloopSm90TmaGmmaWarpSpecializedFP8ILi4ENS5_IJNS4_1CILi2EEESB_NSA_ILi1EEEEEENS1_32KernelTmaWarpSpecializedPingpongEEENS5_IJNSA_ILi64EEENSA_ILi256EEESG_EEENS_12float_e5m2_tENS5_IJlSC_lEEESJ_SK_NS4_8TiledMMAINS4_8MMA_AtomIJNS4_4SM904GMMA31MMA_64x256x32_F32E5M2E5M2_SS_TNILNSO_7ScaleInE1ELSQ_1EEEEEENS4_6LayoutINS5_IJSC_SC_SC_EEENS5_IJNSA_ILi0EEESV_SV_EEEEENS5_IJNS4_10UnderscoreESY_SY_EEEEENS4_23SM90_TMA_LOAD_MULTICASTENS4_14ComposedLayoutINS4_7SwizzleILi2ELi4ELi3EEENS4_18smem_ptr_flag_bitsILi8EEENST_INS5_IJNSA_ILi8EEESG_EEENS5_IJSG_SC_EEEEEEEvNS4_8identityES11_S1B_vS1C_EENS_8epilogue10collective6detail29Sm90TmaWarpSpecializedAdapterINS1F_15DefaultEpilogueISJ_SK_SK_NS1E_6thread17LinearCombinationISJ_Li1EffLNS1J_9ScaleType4KindE0ELNS_15FloatRoundStyleE2ESJ_EENS1_15EpilogueDefaultEEEEEvvEEEEvNT_6ParamsE --------------------------
	.section	.nv.info._ZN7cutlass13device_kernelINS_4gemm6kernel13GemmUniversalIN4cute5tupleIJiiiiEEENS1_10collective13CollectiveMmaINS1_37MainloopSm90TmaGmmaWarpSpecializedFP8ILi4ENS5_IJNS4_1CILi2EEESB_NSA_ILi1EEEEEENS1_32KernelTmaWarpSpecializedPingpongEEENS5_IJNSA_ILi64EEENSA_ILi256EEESG_EEENS_12float_e5m2_tENS5_IJlSC_lEEESJ_SK_NS4_8TiledMMAINS4_8MMA_AtomIJNS4_4SM904GMMA31MMA_64x256x32_F32E5M2E5M2_SS_TNILNSO_7ScaleInE1ELSQ_1EEEEEENS4_6LayoutINS5_IJSC_SC_SC_EEENS5_IJNSA_ILi0EEESV_SV_EEEEENS5_IJNS4_10UnderscoreESY_SY_EEEEENS4_23SM90_TMA_LOAD_MULTICASTENS4_14ComposedLayoutINS4_7SwizzleILi2ELi4ELi3EEENS4_18smem_ptr_flag_bitsILi8EEENST_INS5_IJNSA_ILi8EEESG_EEENS5_IJSG_SC_EEEEEEEvNS4_8identityES11_S1B_vS1C_EENS_8epilogue10collective6detail29Sm90TmaWarpSpecializedAdapterINS1F_15DefaultEpilogueISJ_SK_SK_NS1E_6thread17LinearCombinationISJ_Li1EffLNS1J_9ScaleType4KindE0ELNS_15FloatRoundStyleE2ESJ_EENS1_15EpilogueDefaultEEEEEvvEEEEvNT_6ParamsE,"",@"SHT_CUDA_INFO"
	.sectionflags	@""
	.align	4


	//----- nvinfo : EIATTR_CUDA_API_VERSION
	.align		4
        /*0000*/ 	.byte	0x04, 0x37
        /*0002*/ 	.short	(.L_18 - .L_17)
.L_17:
        /*0004*/ 	.word	0x00000082


	//----- nvinfo : EIATTR_KPARAM_INFO
	.align		4
.L_18:
        /*0008*/ 	.byte	0x04, 0x17
        /*000a*/ 	.short	(.L_20 - .L_19)
.L_19:
        /*000c*/ 	.word	0x00000000
        /*0010*/ 	.short	0x0000
        /*0012*/ 	.short	0x0070
        /*0014*/ 	.byte	0x00, 0xf0, 0x01, 0x10


	//----- nvinfo : EIATTR_SPARSE_MMA_MASK
	.align		4
.L_20:
        /*0018*/ 	.byte	0x03, 0x50
        /*001a*/ 	.short	0x0000


	//----- nvinfo : EIATTR_MAXREG_COUNT
	.align		4
        /*001c*/ 	.byte	0x03, 0x1b
        /*001e*/ 	.short	0x00a8


	//----- nvinfo : EIATTR_NUM_BARRIERS
	.align		4
        /*0020*/ 	.byte	0x02, 0x4c
        /*0022*/ 	.byte	0x01
	.zero		1


	//----- nvinfo : EIATTR_ANNOTATIONS
	.align		4
        /*0024*/ 	.byte	0x04, 0x55
        /*0026*/ 	.short	(.L_22 - .L_21)


	//   ....[0]....
.L_21:
        /*0028*/ 	.word	0x00000001
        /*002c*/ 	.byte	0x10, 0x07, 0x00, 0x00, 0x01, 0x00, 0x00, 0x00, 0x40, 0x09, 0x00, 0x00, 0x01, 0x00, 0x00, 0x00
        /* <DEDUP_REMOVED lines=209> */
        /*0d4c*/ 	.byte	0xe0, 0x04, 0x01, 0x00


	//----- nvinfo : EIATTR_MERCURY_ISA_VERSION
	.align		4
.L_22:
        /*0d50*/ 	.byte	0x03, 0x5f
        /*0d52*/ 	.short	0x0101


	//----- nvinfo : EIATTR_INT_WARP_WIDE_INSTR_OFFSETS
	.align		4
        /*0d54*/ 	.byte	0x04, 0x31
        /*0d56*/ 	.short	(.L_24 - .L_23)


	//   ....[0]....
.L_23:
        /*0d58*/ 	.word	0x000005d0


	//   ....[1]....
        /*0d5c*/ 	.word	0x00000610


	//   ....[2]....
        /*0d60*/ 	.word	0x000006a0


	//   ....[3]....
        /*0d64*/ 	.word	0x000006b0


	//   ....[4]....
        /*0d68*/ 	.word	0x000006d0


	//   ....[5]....
        /*0d6c*/ 	.word	0x000006f0


	//   ....[6]....
        /*0d70*/ 	.word	0x00000810


	//   ....[7]....
        /*0d74*/ 	.word	0x00000820


	//   ....[8]....
        /*0d78*/ 	.word	0x00005710


	//----- nvinfo : EIATTR_COOP_GROUP_MASK_REGIDS
	.align		4
.L_24:
        /*0d7c*/ 	.byte	0x04, 0x29
        /*0d7e*/ 	.short	(.L_26 - .L_25)


	//   ....[0]....
.L_25:
        /*0d80*/ 	.word	0xffffffff


	//   ....[1]....
        /*0d84*/ 	.word	0xffffffff


	//   ....[2]....
        /*0d88*/ 	.word	0xffffffff


	//   ....[3]....
        /*0d8c*/ 	.word	0xffffffff


	//   ....[4]....
        /*0d90*/ 	.word	0xffffffff


	//   ....[5]....
        /*0d94*/ 	.word	0xffffffff


	//   ....[6]....
        /*0d98*/ 	.word	0xffffffff


	//----- nvinfo : EIATTR_COOP_GROUP_INSTR_OFFSETS
	.align		4
.L_26:
        /*0d9c*/ 	.byte	0x04, 0x28
        /*0d9e*/ 	.short	(.L_28 - .L_27)


	//   ....[0]....
.L_27:
        /*0da0*/ 	.word	0x00000070


	//   ....[1]....
        /*0da4*/ 	.word	0x00000090


	//   ....[2]....
        /*0da8*/ 	.word	0x00000190


	//   ....[3]....
        /*0dac*/ 	.word	0x000003b0


	//   ....[4]....
        /*0db0*/ 	.word	0x000003f0


	//   ....[5]....
        /*0db4*/ 	.word	0x00000450


	//   ....[6]....
        /*0db8*/ 	.word	0x000009c0


	//----- nvinfo : EIATTR_REG_RECONFIG
	.align		4
.L_28:
        /*0dbc*/ 	.byte	0x01, 0x54
	.zero		2


	//----- nvinfo : EIATTR_MBARRIER_INSTR_OFFSETS
	.align		4
        /*0dc0*/ 	.byte	0x04, 0x39
        /*0dc2*/ 	.short	(.L_30 - .L_29)


	//   ....[0]....
.L_29:
        /*0dc4*/ 	.word	0x00000310
        /*0dc8*/ 	.word	0x000000ff
        /*0dcc*/ 	.word	0x00000000
        /*0dd0*/ 	.short	0x0100
        /*0dd2*/ 	.byte	0x0a
	.zero		1


	//   ....[1]....
        /*0dd4*/ 	.word	0x00000320
        /*0dd8*/ 	.word	0x000000ff
        /*0ddc*/ 	.word	0x00000020
        /*0de0*/ 	.short	0x0100
        /*0de2*/ 	.byte	0x0a
	.zero		1


	//   ....[2]....
        /*0de4*/ 	.word	0x00000330
        /*0de8*/ 	.word	0x000000ff
        /*0dec*/ 	.word	0x00000008
        /*0df0*/ 	.short	0x0100
        /*0df2*/ 	.byte	0x0a
	.zero		1


	//   ....[3]....
        /*0df4*/ 	.word	0x00000340
        /*0df8*/ 	.word	0x000000ff
        /*0dfc*/ 	.word	0x00000028
        /*0e00*/ 	.short	0x0100
        /*0e02*/ 	.byte	0x0a
	.zero		1


	//   ....[4]....
        /*0e04*/ 	.word	0x00000350
        /*0e08*/ 	.word	0x000000ff
        /*0e0c*/ 	.word	0x00000010
        /*0e10*/ 	.short	0x0100
        /*0e12*/ 	.byte	0x0a
	.zero		1


	//   ....[5]....
        /*0e14*/ 	.word	0x00000360
        /*0e18*/ 	.word	0x000000ff
        /*0e1c*/ 	.word	0x00000030
        /*0e20*/ 	.short	0x0100
        /*0e22*/ 	.byte	0x0a
	.zero		1


	//   ....[6]....
        /*0e24*/ 	.word	0x00000370
        /*0e28*/ 	.word	0x000000ff
        /*0e2c*/ 	.word	0x00000018
        /*0e30*/ 	.short	0x0100
        /*0e32*/ 	.byte	0x0a
	.zero		1


	//   ....[7]....
        /*0e34*/ 	.word	0x00000380
        /*0e38*/ 	.word	0x000000ff
        /*0e3c*/ 	.word	0x00000038
        /*0e40*/ 	.short	0x0100
        /*0e42*/ 	.byte	0x0a
	.zero		1


	//   ....[8]....
        /*0e44*/ 	.word	0x00000860
        /*0e48*/ 	.word	0x000000ff
        /*0e4c*/ 	.word	0x00000070
        /*0e50*/ 	.short	0x0100
        /*0e52*/ 	.byte	0x0e
	.zero		1


	//   ....[9]....
        /*0e54*/ 	.word	0x000008c0
        /*0e58*/ 	.word	0x000000ff
        /*0e5c*/ 	.word	0x00000078
        /*0e60*/ 	.short	0x0100
        /*0e62*/ 	.byte	0x0e
	.zero		1


	//   ....[10]....
        /*0e64*/ 	.word	0x000008f0
        /*0e68*/ 	.word	0x000000ff
        /*0e6c*/ 	.word	0x00000050
        /*0e70*/ 	.short	0x0100
        /*0e72*/ 	.byte	0x0f
	.zero		1


	//   ....[11]....
        /*0e74*/ 	.word	0x00000950
        /*0e78*/ 	.word	0x000000ff
        /*0e7c*/ 	.word	0x00000058
        /*0e80*/ 	.short	0x0100
        /*0e82*/ 	.byte	0x0f
	.zero		1


	//   ....[12]....
        /*0e84*/ 	.word	0x00000960
        /*0e88*/ 	.word	0x000000ff
        /*0e8c*/ 	.word	0x00000060
        /*0e90*/ 	.short	0x0100
        /*0e92*/ 	.byte	0x0f
	.zero		1


	//   ....[13]....
        /*0e94*/ 	.word	0x00000970
        /*0e98*/ 	.word	0x000000ff
        /*0e9c*/ 	.word	0x00000068
        /*0ea0*/ 	.short	0x0100
        /*0ea2*/ 	.byte	0x0f
	.zero		1


	//   ....[14]....
        /*0ea4*/ 	.word	0x00001860
        /*0ea8*/ 	.word	0x000000ff
        /*0eac*/ 	.word	0xfffffff8
        /*0eb0*/ 	.short	0x010a
        /*0eb2*/ 	.byte	0x13
	.zero		1


	//   ....[15]....
        /*0eb4*/ 	.word	0x00002240
        /*0eb8*/ 	.word	0x000000ff
        /*0ebc*/ 	.word	0x00000000
        /*0ec0*/ 	.short	0x010a
        /*0ec2*/ 	.byte	0x04
	.zero		1


	//   ....[16]....
        /*0ec4*/ 	.word	0x00002280
        /*0ec8*/ 	.word	0x000000ff
        /*0ecc*/ 	.word	0x00000000
        /*0ed0*/ 	.short	0x010a
        /*0ed2*/ 	.byte	0x04
	.zero		1


	//   ....[17]....
        /*0ed4*/ 	.word	0x00003460
        /*0ed8*/ 	.word	0x000000ff
        /*0edc*/ 	.word	0x00000000
        /*0ee0*/ 	.short	0x010a
        /*0ee2*/ 	.byte	0x08
	.zero		1


	//   ....[18]....
        /*0ee4*/ 	.word	0x000034a0
        /*0ee8*/ 	.word	0x000000ff
        /*0eec*/ 	.word	0x00000000
        /*0ef0*/ 	.short	0x010a
        /*0ef2*/ 	.byte	0x08
	.zero		1


	//   ....[19]....
        /*0ef4*/ 	.word	0x00004560
        /*0ef8*/ 	.word	0x000000e5
        /*0efc*/ 	.word	0x00000000
        /*0f00*/ 	.short	0x0101
        /*0f02*/ 	.byte	0x3f
	.zero		1


	//   ....[20]....
        /*0f04*/ 	.word	0x00005620
        /*0f08*/ 	.word	0x000000e3
        /*0f0c*/ 	.word	0x00000000
        /*0f10*/ 	.short	0x0101
        /*0f12*/ 	.byte	0x1e
	.zero		1


	//   ....[21]....
        /*0f14*/ 	.word	0x00005790
        /*0f18*/ 	.word	0x00000018
        /*0f1c*/ 	.word	0x00000000
        /*0f20*/ 	.short	0x0101
        /*0f22*/ 	.byte	0x3f
	.zero		1


	//   ....[22]....
        /*0f24*/ 	.word	0x00005810
        /*0f28*/ 	.word	0x000000ff
        /*0f2c*/ 	.word	0x00000008
        /*0f30*/ 	.short	0x010a
        /*0f32*/ 	.byte	0x13
	.zero		1


	//   ....[23]....
        /*0f34*/ 	.word	0x0000e990
        /*0f38*/ 	.word	0x00000000
        /*0f3c*/ 	.word	0x00000000
        /*0f40*/ 	.short	0x0101
        /*0f42*/ 	.byte	0x1e
	.zero		1


	//   ....[24]....
        /*0f44*/ 	.word	0x0000f5b0
        /*0f48*/ 	.word	0x0000000b
        /*0f4c*/ 	.word	0x00000020
        /*0f50*/ 	.short	0x010a
        /*0f52*/ 	.byte	0x3f
	.zero		1


	//   ....[25]....
        /*0f54*/ 	.word	0x0000f9b0
        /*0f58*/ 	.word	0x00000002
        /*0f5c*/ 	.word	0x00000078
        /*0f60*/ 	.short	0x0101
        /*0f62*/ 	.byte	0x3f
	.zero		1


	//   ....[26]....
        /*0f64*/ 	.word	0x000101d0
        /*0f68*/ 	.word	0x00000005
        /*0f6c*/ 	.word	0x00000000
        /*0f70*/ 	.short	0x010a
        /*0f72*/ 	.byte	0x3f
	.zero		1


	//   ....[27]....
        /*0f74*/ 	.word	0x00010250
        /*0f78*/ 	.word	0x00000007
        /*0f7c*/ 	.word	0x00000000
        /*0f80*/ 	.short	0x010a
        /*0f82*/ 	.byte	0x3f
	.zero		1


	//   ....[28]....
        /*0f84*/ 	.word	0x000102e0
        /*0f88*/ 	.word	0x00000006
        /*0f8c*/ 	.word	0x00000000
        /*0f90*/ 	.short	0x010a
        /*0f92*/ 	.byte	0x3f
	.zero		1


	//   ....[29]....
        /*0f94*/ 	.word	0x00010370
        /*0f98*/ 	.word	0x00000003
        /*0f9c*/ 	.word	0x00000000
        /*0fa0*/ 	.short	0x010a
        /*0fa2*/ 	.byte	0x3f
	.zero		1


	//   ....[30]....
        /*0fa4*/ 	.word	0x000103e0
        /*0fa8*/ 	.word	0x00000003
        /*0fac*/ 	.word	0xfffffff8
        /*0fb0*/ 	.short	0x010a
        /*0fb2*/ 	.byte	0x3f
	.zero		1


	//   ....[31]....
        /*0fb4*/ 	.word	0x00010440
        /*0fb8*/ 	.word	0x00000003
        /*0fbc*/ 	.word	0x00000000
        /*0fc0*/ 	.short	0x010a
        /*0fc2*/ 	.byte	0x3f
	.zero		1


	//   ....[32]....
        /*0fc4*/ 	.word	0x000104b0
        /*0fc8*/ 	.word	0x00000000
        /*0fcc*/ 	.word	0x00000000
        /*0fd0*/ 	.short	0x010a
        /*0fd2*/ 	.byte	0x3f
	.zero		1


	//   ....[33]....
        /*0fd4*/ 	.word	0x00010520
        /*0fd8*/ 	.word	0x00000019
        /*0fdc*/ 	.word	0x00000008
        /*0fe0*/ 	.short	0x010a
        /*0fe2*/ 	.byte	0x3f
	.zero		1


	//   ....[34]....
        /*0fe4*/ 	.word	0x000105f0
        /*0fe8*/ 	.word	0x0000000b
        /*0fec*/ 	.word	0x00000020
        /*0ff0*/ 	.short	0x010a
        /*0ff2*/ 	.byte	0x3f
	.zero		1


	//   ....[35]....
        /*0ff4*/ 	.word	0x000106d0
        /*0ff8*/ 	.word	0x00000005
        /*0ffc*/ 	.word	0x00000000
        /*1000*/ 	.short	0x010a
        /*1002*/ 	.byte	0x3f
	.zero		1


	//   ....[36]....
        /*1004*/ 	.word	0x00010720
        /*1008*/ 	.word	0x00000007
        /*100c*/ 	.word	0x00000000
        /*1010*/ 	.short	0x010a
        /*1012*/ 	.byte	0x3f
	.zero		1


	//   ....[37]....
        /*1014*/ 	.word	0x00010770
        /*1018*/ 	.word	0x00000006
        /*101c*/ 	.word	0x00000000
        /*1020*/ 	.short	0x010a
        /*1022*/ 	.byte	0x3f
	.zero		1


	//----- nvinfo : EIATTR_NUM_MBARRIERS
	.align		4
.L_30:
        /*1024*/ 	.byte	0x03, 0x38
        /*1026*/ 	.short	0x000e


	//----- nvinfo : EIATTR_EXIT_INSTR_OFFSETS
	.align		4
        /*1028*/ 	.byte	0x04, 0x1c
        /*102a*/ 	.short	(.L_32 - .L_31)


	//   ....[0]....
.L_31:
        /*102c*/ 	.word	0x00001540


	//   ....[1]....
        /*1030*/ 	.word	0x000015a0


	//   ....[2]....
        /*1034*/ 	.word	0x0000f1a0


	//   ....[3]....
        /*1038*/ 	.word	0x0000f1d0


	//   ....[4]....
        /*103c*/ 	.word	0x000103c0


	//----- nvinfo : EIATTR_MAX_THREADS
	.align		4
.L_32:
        /*1040*/ 	.byte	0x04, 0x05
        /*1042*/ 	.short	(.L_34 - .L_33)
.L_33:
        /*1044*/ 	.word	0x00000180
        /*1048*/ 	.word	0x00000001
        /*104c*/ 	.word	0x00000001


	//----- nvinfo : EIATTR_CRS_STACK_SIZE
	.align		4
.L_34:
        /*1050*/ 	.byte	0x04, 0x1e
        /*1052*/ 	.short	(.L_36 - .L_35)
.L_35:
        /*1054*/ 	.word	0x00000000


	//----- nvinfo : EIATTR_CBANK_PARAM_SIZE
	.align		4
.L_36:
        /*1058*/ 	.byte	0x03, 0x19
        /*105a*/ 	.short	0x0470


	//----- nvinfo : EIATTR_PARAM_CBANK
	.align		4
        /*105c*/ 	.byte	0x04, 0x0a
        /*105e*/ 	.short	(.L_38 - .L_37)
	.align		4
.L_37:
        /*1060*/ 	.word	index@(.nv.constant0._ZN7cutlass13device_kernelINS_4gemm6kernel13GemmUniversalIN4cute5tupleIJiiiiEEENS1_10collective13CollectiveMmaINS1_37MainloopSm90TmaGmmaWarpSpecializedFP8ILi4ENS5_IJNS4_1CILi2EEESB_NSA_ILi1EEEEEENS1_32KernelTmaWarpSpecializedPingpongEEENS5_IJNSA_ILi64EEENSA_ILi256EEESG_EEENS_12float_e5m2_tENS5_IJlSC_lEEESJ_SK_NS4_8TiledMMAINS4_8MMA_AtomIJNS4_4SM904GMMA31MMA_64x256x32_F32E5M2E5M2_SS_TNILNSO_7ScaleInE1ELSQ_1EEEEEENS4_6LayoutINS5_IJSC_SC_SC_EEENS5_IJNSA_ILi0EEESV_SV_EEEEENS5_IJNS4_10UnderscoreESY_SY_EEEEENS4_23SM90_TMA_LOAD_MULTICASTENS4_14ComposedLayoutINS4_7SwizzleILi2ELi4ELi3EEENS4_18smem_ptr_flag_bitsILi8EEENST_INS5_IJNSA_ILi8EEESG_EEENS5_IJSG_SC_EEEEEEEvNS4_8identityES11_S1B_vS1C_EENS_8epilogue10collective6detail29Sm90TmaWarpSpecializedAdapterINS1F_15DefaultEpilogueISJ_SK_SK_NS1E_6thread17LinearCombinationISJ_Li1EffLNS1J_9ScaleType4KindE0ELNS_15FloatRoundStyleE2ESJ_EENS1_15EpilogueDefaultEEEEEvvEEEEvNT_6ParamsE)
        /*1064*/ 	.short	0x0210
        /*1066*/ 	.short	0x0470


	//----- nvinfo : EIATTR_SW_WAR
	.align		4
.L_38:
        /*1068*/ 	.byte	0x04, 0x36
        /*106a*/ 	.short	(.L_40 - .L_39)
.L_39:
        /*106c*/ 	.word	0x00000008
.L_40:


//--------------------- .nv.callgraph             --------------------------
	.section	.nv.callgraph,"",@"SHT_CUDA_CALLGRAPH"
	.align	4
	.sectionentsize	8
	.align		4
        /*0000*/ 	.word	0x00000000
	.align		4
        /*0004*/ 	.word	0xffffffff
	.align		4
        /*0008*/ 	.word	0x00000000
	.align		4
        /*000c*/ 	.word	0xfffffffe
	.align		4
        /*0010*/ 	.word	0x00000000
	.align		4
        /*0014*/ 	.word	0xfffffffd
	.align		4
        /*0018*/ 	.word	0x00000000
	.align		4
        /*001c*/ 	.word	0xfffffffc


//--------------------- .nv.constant4             --------------------------
	.section	.nv.constant4,"a",@progbits
	.align	8
	.align		8
.nv.constant4:
        /*0000*/ 	.dword	_ZN39_INTERNAL_c82f4d15_4_k_cu_b4845647_52674cuda3std3__45__cpo5beginE
	.align		8
        /*0008*/ 	.dword	_ZN39_INTERNAL_c82f4d15_4_k_cu_b4845647_52674cuda3std3__45__cpo3endE
	.align		8
        /*0010*/ 	.dword	_ZN39_INTERNAL_c82f4d15_4_k_cu_b4845647_52674cuda3std3__45__cpo6cbeginE
	.align		8
        /*0018*/ 	.dword	_ZN39_INTERNAL_c82f4d15_4_k_cu_b4845647_52674cuda3std3__45__cpo4cendE
	.align		8
        /*0020*/ 	.dword	_ZN39_INTERNAL_c82f4d15_4_k_cu_b4845647_52674cuda3std3__441_GLOBAL__N__c82f4d15_4_k_cu_b4845647_52676ignoreE
	.align		8
        /*0028*/ 	.dword	_ZN39_INTERNAL_c82f4d15_4_k_cu_b4845647_52674cuda3std3__419piecewise_constructE
	.align		8
        /*0030*/ 	.dword	_ZN39_INTERNAL_c82f4d15_4_k_cu_b4845647_52674cuda3std3__48in_placeE
	.align		8
        /*0038*/ 	.dword	_ZN39_INTERNAL_c82f4d15_4_k_cu_b4845647_52674cuda3std6ranges3__45__cpo4swapE
	.align		8
        /*0040*/ 	.dword	_ZN39_INTERNAL_c82f4d15_4_k_cu_b4845647_52674cuda3std6ranges3__45__cpo9iter_moveE
	.align		8
        /*0048*/ 	.dword	_ZN39_INTERNAL_c82f4d15_4_k_cu_b4845647_52674cute7productE
	.align		8
        /*0050*/ 	.dword	_ZN39_INTERNAL_c82f4d15_4_k_cu_b4845647_52674cute1_E


//--------------------- .text._ZN7cutlass13device_kernelINS_4gemm6kernel13GemmUniversalIN4cute5tupleIJiiiiEEENS1_10collective13CollectiveMmaINS1_37MainloopSm90TmaGmmaWarpSpecializedFP8ILi4ENS5_IJNS4_1CILi2EEESB_NSA_ILi1EEEEEENS1_32KernelTmaWarpSpecializedPingpongEEENS5_IJNSA_ILi64EEENSA_ILi256EEESG_EEENS_12float_e5m2_tENS5_IJlSC_lEEESJ_SK_NS4_8TiledMMAINS4_8MMA_AtomIJNS4_4SM904GMMA31MMA_64x256x32_F32E5M2E5M2_SS_TNILNSO_7ScaleInE1ELSQ_1EEEEEENS4_6LayoutINS5_IJSC_SC_SC_EEENS5_IJNSA_ILi0EEESV_SV_EEEEENS5_IJNS4_10UnderscoreESY_SY_EEEEENS4_23SM90_TMA_LOAD_MULTICASTENS4_14ComposedLayoutINS4_7SwizzleILi2ELi4ELi3EEENS4_18smem_ptr_flag_bitsILi8EEENST_INS5_IJNSA_ILi8EEESG_EEENS5_IJSG_SC_EEEEEEEvNS4_8identityES11_S1B_vS1C_EENS_8epilogue10collective6detail29Sm90TmaWarpSpecializedAdapterINS1F_15DefaultEpilogueISJ_SK_SK_NS1E_6thread17LinearCombinationISJ_Li1EffLNS1J_9ScaleType4KindE0ELNS_15FloatRoundStyleE2ESJ_EENS1_15EpilogueDefaultEEEEEvvEEEEvNT_6ParamsE --------------------------
	.section	.text._ZN7cutlass13device_kernelINS_4gemm6kernel13GemmUniversalIN4cute5tupleIJiiiiEEENS1_10collective13CollectiveMmaINS1_37MainloopSm90TmaGmmaWarpSpecializedFP8ILi4ENS5_IJNS4_1CILi2EEESB_NSA_ILi1EEEEEENS1_32KernelTmaWarpSpecializedPingpongEEENS5_IJNSA_ILi64EEENSA_ILi256EEESG_EEENS_12float_e5m2_tENS5_IJlSC_lEEESJ_SK_NS4_8TiledMMAINS4_8MMA_AtomIJNS4_4SM904GMMA31MMA_64x256x32_F32E5M2E5M2_SS_TNILNSO_7ScaleInE1ELSQ_1EEEEEENS4_6LayoutINS5_IJSC_SC_SC_EEENS5_IJNSA_ILi0EEESV_SV_EEEEENS5_IJNS4_10UnderscoreESY_SY_EEEEENS4_23SM90_TMA_LOAD_MULTICASTENS4_14ComposedLayoutINS4_7SwizzleILi2ELi4ELi3EEENS4_18smem_ptr_flag_bitsILi8EEENST_INS5_IJNSA_ILi8EEESG_EEENS5_IJSG_SC_EEEEEEEvNS4_8identityES11_S1B_vS1C_EENS_8epilogue10collective6detail29Sm90TmaWarpSpecializedAdapterINS1F_15DefaultEpilogueISJ_SK_SK_NS1E_6thread17LinearCombinationISJ_Li1EffLNS1J_9ScaleType4KindE0ELNS_15FloatRoundStyleE2ESJ_EENS1_15EpilogueDefaultEEEEEvvEEEEvNT_6ParamsE,"ax",@progbits
	.align	128
.text._ZN7cutlass13device_kernelINS_4gemm6kernel13GemmUniversalIN4cute5tupleIJiiiiEEENS1_10collective13CollectiveMmaINS1_37MainloopSm90TmaGmmaWarpSpecializedFP8ILi4ENS5_IJNS4_1CILi2EEESB_NSA_ILi1EEEEEENS1_32KernelTmaWarpSpecializedPingpongEEENS5_IJNSA_ILi64EEENSA_ILi256EEESG_EEENS_12float_e5m2_tENS5_IJlSC_lEEESJ_SK_NS4_8TiledMMAINS4_8MMA_AtomIJNS4_4SM904GMMA31MMA_64x256x32_F32E5M2E5M2_SS_TNILNSO_7ScaleInE1ELSQ_1EEEEEENS4_6LayoutINS5_IJSC_SC_SC_EEENS5_IJNSA_ILi0EEESV_SV_EEEEENS5_IJNS4_10UnderscoreESY_SY_EEEEENS4_23SM90_TMA_LOAD_MULTICASTENS4_14ComposedLayoutINS4_7SwizzleILi2ELi4ELi3EEENS4_18smem_ptr_flag_bitsILi8EEENST_INS5_IJNSA_ILi8EEESG_EEENS5_IJSG_SC_EEEEEEEvNS4_8identityES11_S1B_vS1C_EENS_8epilogue10collective6detail29Sm90TmaWarpSpecializedAdapterINS1F_15DefaultEpilogueISJ_SK_SK_NS1E_6thread17LinearCombinationISJ_Li1EffLNS1J_9ScaleType4KindE0ELNS_15FloatRoundStyleE2ESJ_EENS1_15EpilogueDefaultEEEEEvvEEEEvNT_6ParamsE:
        .type           _ZN7cutlass13device_kernelINS_4gemm6kernel13GemmUniversalIN4cute5tupleIJiiiiEEENS1_10collective13CollectiveMmaINS1_37MainloopSm90TmaGmmaWarpSpecializedFP8ILi4ENS5_IJNS4_1CILi2EEESB_NSA_ILi1EEEEEENS1_32KernelTmaWarpSpecializedPingpongEEENS5_IJNSA_ILi64EEENSA_ILi256EEESG_EEENS_12float_e5m2_tENS5_IJlSC_lEEESJ_SK_NS4_8TiledMMAINS4_8MMA_AtomIJNS4_4SM904GMMA31MMA_64x256x32_F32E5M2E5M2_SS_TNILNSO_7ScaleInE1ELSQ_1EEEEEENS4_6LayoutINS5_IJSC_SC_SC_EEENS5_IJNSA_ILi0EEESV_SV_EEEEENS5_IJNS4_10UnderscoreESY_SY_EEEEENS4_23SM90_TMA_LOAD_MULTICASTENS4_14ComposedLayoutINS4_7SwizzleILi2ELi4ELi3EEENS4_18smem_ptr_flag_bitsILi8EEENST_INS5_IJNSA_ILi8EEESG_EEENS5_IJSG_SC_EEEEEEEvNS4_8identityES11_S1B_vS1C_EENS_8epilogue10collective6detail29Sm90TmaWarpSpecializedAdapterINS1F_15DefaultEpilogueISJ_SK_SK_NS1E_6thread17LinearCombinationISJ_Li1EffLNS1J_9ScaleType4KindE0ELNS_15FloatRoundStyleE2ESJ_EENS1_15EpilogueDefaultEEEEEvvEEEEvNT_6ParamsE,@function
        .size           _ZN7cutlass13device_kernelINS_4gemm6kernel13GemmUniversalIN4cute5tupleIJiiiiEEENS1_10collective13CollectiveMmaINS1_37MainloopSm90TmaGmmaWarpSpecializedFP8ILi4ENS5_IJNS4_1CILi2EEESB_NSA_ILi1EEEEEENS1_32KernelTmaWarpSpecializedPingpongEEENS5_IJNSA_ILi64EEENSA_ILi256EEESG_EEENS_12float_e5m2_tENS5_IJlSC_lEEESJ_SK_NS4_8TiledMMAINS4_8MMA_AtomIJNS4_4SM904GMMA31MMA_64x256x32_F32E5M2E5M2_SS_TNILNSO_7ScaleInE1ELSQ_1EEEEEENS4_6LayoutINS5_IJSC_SC_SC_EEENS5_IJNSA_ILi0EEESV_SV_EEEEENS5_IJNS4_10UnderscoreESY_SY_EEEEENS4_23SM90_TMA_LOAD_MULTICASTENS4_14ComposedLayoutINS4_7SwizzleILi2ELi4ELi3EEENS4_18smem_ptr_flag_bitsILi8EEENST_INS5_IJNSA_ILi8EEESG_EEENS5_IJSG_SC_EEEEEEEvNS4_8identityES11_S1B_vS1C_EENS_8epilogue10collective6detail29Sm90TmaWarpSpecializedAdapterINS1F_15DefaultEpilogueISJ_SK_SK_NS1E_6thread17LinearCombinationISJ_Li1EffLNS1J_9ScaleType4KindE0ELNS_15FloatRoundStyleE2ESJ_EENS1_15EpilogueDefaultEEEEEvvEEEEvNT_6ParamsE,(.L_x_335 - _ZN7cutlass13device_kernelINS_4gemm6kernel13GemmUniversalIN4cute5tupleIJiiiiEEENS1_10collective13CollectiveMmaINS1_37MainloopSm90TmaGmmaWarpSpecializedFP8ILi4ENS5_IJNS4_1CILi2EEESB_NSA_ILi1EEEEEENS1_32KernelTmaWarpSpecializedPingpongEEENS5_IJNSA_ILi64EEENSA_ILi256EEESG_EEENS_12float_e5m2_tENS5_IJlSC_lEEESJ_SK_NS4_8TiledMMAINS4_8MMA_AtomIJNS4_4SM904GMMA31MMA_64x256x32_F32E5M2E5M2_SS_TNILNSO_7ScaleInE1ELSQ_1EEEEEENS4_6LayoutINS5_IJSC_SC_SC_EEENS5_IJNSA_ILi0EEESV_SV_EEEEENS5_IJNS4_10UnderscoreESY_SY_EEEEENS4_23SM90_TMA_LOAD_MULTICASTENS4_14ComposedLayoutINS4_7SwizzleILi2ELi4ELi3EEENS4_18smem_ptr_flag_bitsILi8EEENST_INS5_IJNSA_ILi8EEESG_EEENS5_IJSG_SC_EEEEEEEvNS4_8identityES11_S1B_vS1C_EENS_8epilogue10collective6detail29Sm90TmaWarpSpecializedAdapterINS1F_15DefaultEpilogueISJ_SK_SK_NS1E_6thread17LinearCombinationISJ_Li1EffLNS1J_9ScaleType4KindE0ELNS_15FloatRoundStyleE2ESJ_EENS1_15EpilogueDefaultEEEEEvvEEEEvNT_6ParamsE)
        .other          _ZN7cutlass13device_kernelINS_4gemm6kernel13GemmUniversalIN4cute5tupleIJiiiiEEENS1_10collective13CollectiveMmaINS1_37MainloopSm90TmaGmmaWarpSpecializedFP8ILi4ENS5_IJNS4_1CILi2EEESB_NSA_ILi1EEEEEENS1_32KernelTmaWarpSpecializedPingpongEEENS5_IJNSA_ILi64EEENSA_ILi256EEESG_EEENS_12float_e5m2_tENS5_IJlSC_lEEESJ_SK_NS4_8TiledMMAINS4_8MMA_AtomIJNS4_4SM904GMMA31MMA_64x256x32_F32E5M2E5M2_SS_TNILNSO_7ScaleInE1ELSQ_1EEEEEENS4_6LayoutINS5_IJSC_SC_SC_EEENS5_IJNSA_ILi0EEESV_SV_EEEEENS5_IJNS4_10UnderscoreESY_SY_EEEEENS4_23SM90_TMA_LOAD_MULTICASTENS4_14ComposedLayoutINS4_7SwizzleILi2ELi4ELi3EEENS4_18smem_ptr_flag_bitsILi8EEENST_INS5_IJNSA_ILi8EEESG_EEENS5_IJSG_SC_EEEEEEEvNS4_8identityES11_S1B_vS1C_EENS_8epilogue10collective6detail29Sm90TmaWarpSpecializedAdapterINS1F_15DefaultEpilogueISJ_SK_SK_NS1E_6thread17LinearCombinationISJ_Li1EffLNS1J_9ScaleType4KindE0ELNS_15FloatRoundStyleE2ESJ_EENS1_15EpilogueDefaultEEEEEvvEEEEvNT_6ParamsE,@"STO_CUDA_ENTRY STV_DEFAULT"
_ZN7cutlass13device_kernelINS_4gemm6kernel13GemmUniversalIN4cute5tupleIJiiiiEEENS1_10collective13CollectiveMmaINS1_37MainloopSm90TmaGmmaWarpSpecializedFP8ILi4ENS5_IJNS4_1CILi2EEESB_NSA_ILi1EEEEEENS1_32KernelTmaWarpSpecializedPingpongEEENS5_IJNSA_ILi64EEENSA_ILi256EEESG_EEENS_12float_e5m2_tENS5_IJlSC_lEEESJ_SK_NS4_8TiledMMAINS4_8MMA_AtomIJNS4_4SM904GMMA31MMA_64x256x32_F32E5M2E5M2_SS_TNILNSO_7ScaleInE1ELSQ_1EEEEEENS4_6LayoutINS5_IJSC_SC_SC_EEENS5_IJNSA_ILi0EEESV_SV_EEEEENS5_IJNS4_10UnderscoreESY_SY_EEEEENS4_23SM90_TMA_LOAD_MULTICASTENS4_14ComposedLayoutINS4_7SwizzleILi2ELi4ELi3EEENS4_18smem_ptr_flag_bitsILi8EEENST_INS5_IJNSA_ILi8EEESG_EEENS5_IJSG_SC_EEEEEEEvNS4_8identityES11_S1B_vS1C_EENS_8epilogue10collective6detail29Sm90TmaWarpSpecializedAdapterINS1F_15DefaultEpilogueISJ_SK_SK_NS1E_6thread17LinearCombinationISJ_Li1EffLNS1J_9ScaleType4KindE0ELNS_15FloatRoundStyleE2ESJ_EENS1_15EpilogueDefaultEEEEEvvEEEEvNT_6ParamsE:
[----:B------:R-:W0:Y:S02]  /*0000*/  LDC R1, c[0x0][0x28] ;  /* 0x00000a00ff017b82 */ /* 0x000e240000000800 */
[----:B0-----:R-:W-:Y:S01]  /*0010*/  VIADD R1, R1, 0xfffffee8 ;  /* 0xfffffee801017836 */ /* 0x001fe20000000000 */
[----:B------:R-:W0:Y:S01]  /*0020*/  S2R R0, SR_TID.X ;  /* 0x0000000000007919 */ /* 0x000e220000002100 */
[----:B------:R-:W-:Y:S01]  /*0030*/  ELECT P0, URZ, PT ;  /* 0x00000000003f782f */ /* 0x000fe20003800000 */
[----:B------:R-:W-:Y:S01]  /*0040*/  BSSY B0, `(.L_x_0) ;  /* 0x0000014000007945 */ /* 0x000fe20003800000 */
[--C-:B0-----:R-:W-:Y:S02]  /*0050*/  SHF.R.U32.HI R3, RZ, 0x5, R0.reuse ;  /* 0x00000005ff037819 */ /* 0x101fe40000011600 */
[----:B------:R-:W-:-:S03]  /*0060*/  SHF.R.U32.HI R4, RZ, 0x7, R0 ;  /* 0x00000007ff047819 */ /* 0x000fc60000011600 */
[----:B------:R-:W0:Y:S02]  /*0070*/  SHFL.IDX PT, R2, R3, RZ, 0x1f ;  /* 0x00001fff03027589 */ /* 0x000e2400000e0000 */
[----:B0-----:R-:W-:Y:S02]  /*0080*/  R2UR UR6, R2 ;  /* 0x00000000020672ca */ /* 0x001fe400000e0000 */
[----:B------:R0:W1:Y:S11]  /*0090*/  SHFL.IDX PT, R2, R4, RZ, 0x1f ;  /* 0x00001fff04027589 */ /* 0x00007600000e0000 */
[----:B------:R-:W-:-:S02]  /*00a0*/  USHF.R.S32.HI UR4, URZ, 0x1f, UR6 ;  /* 0x0000001f3f047899 */ /* 0x000fc40008011406 */
[----:B------:R-:W-:Y:S02]  /*00b0*/  ISETP.NE.OR P0, PT, RZ, UR6, !P0 ;  /* 0x00000006ff007c0c */ /* 0x000fe4000c705670 */
[----:B------:R-:W-:-:S04]  /*00c0*/  ULEA.HI UR4, UR4, UR6, URZ, 0x2 ;  /* 0x0000000604047291 */ /* 0x000fc8000f8f103f */
[----:B------:R-:W-:-:S04]  /*00d0*/  ULOP3.LUT UR4, UR4, 0xfffffffc, URZ, 0xc0, !UPT ;  /* 0xfffffffc04047892 */ /* 0x000fc8000f8ec03f */
[----:B------:R-:W-:-:S03]  /*00e0*/  UIADD3 UR6, UR6, -UR4, URZ ;  /* 0x8000000406067290 */ /* 0x000fc6000fffe03f */
[----:B01----:R-:W-:Y:S09]  /*00f0*/  @P0 BRA `(.L_x_1) ;  /* 0x0000000000200947 */ /* 0x003ff20003800000 */
[----:B------:R-:W-:Y:S02]  /*0100*/  ULDC.64 UR4, c[0x0][0x198] ;  /* 0x0000660000047ab9 */ /* 0x000fe40000000a00 */
[----:B------:R-:W-:Y:S02]  /*0110*/  UIADD3 UR8, UP0, UR4, 0xf0, URZ ;  /* 0x000000f004087890 */ /* 0x000fe4000ff1e03f */
[----:B------:R-:W-:Y:S02]  /*0120*/  UIADD3 UR4, UP1, UR4, 0x1f0, URZ ;  /* 0x000001f004047890 */ /* 0x000fe4000ff3e03f */
[----:B------:R-:W-:Y:S02]  /*0130*/  UIADD3.X UR9, URZ, UR5, URZ, UP0, !UPT ;  /* 0x000000053f097290 */ /* 0x000fe400087fe43f */
[----:B------:R-:W-:-:S07]  /*0140*/  UIADD3.X UR5, URZ, UR5, URZ, UP1, !UPT ;  /* 0x000000053f057290 */ /* 0x000fce0008ffe43f */
[----:B------:R0:W-:Y:S02]  /*0150*/  UTMACCTL.PF [UR8] ;  /* 0x00000000080079b9 */ /* 0x0001e40008040000 */
[----:B------:R0:W-:Y:S02]  /*0160*/  UTMACCTL.PF [UR4] ;  /* 0x00000000040079b9 */ /* 0x0001e40008040000 */
[----:B0-----:R-:W-:Y:S01]  /*0170*/  NOP ;  /* 0x0000000000007918 */ /* 0x001fe20000000000 */
.L_x_1:
[----:B------:R-:W-:Y:S05]  /*0180*/  BSYNC B0 ;  /* 0x0000000000007941 */ /* 0x000fea0003800000 */
.L_x_0:
[----:B------:R-:W0:Y:S01]  /*0190*/  SHFL.IDX PT, R6, R3, RZ, 0x1f ;  /* 0x00001fff03067589 */ /* 0x000e2200000e0000 */
[----:B------:R-:W-:Y:S01]  /*01a0*/  R2UR UR17, R2 ;  /* 0x00000000021172ca */ /* 0x000fe200000e0000 */
[----:B------:R-:W-:-:S04]  /*01b0*/  UISETP.NE.AND UP0, UPT, UR6, 0x3, UPT ;  /* 0x000000030600788c */ /* 0x000fc8000bf05270 */
[----:B------:R-:W-:-:S08]  /*01c0*/  UISETP.EQ.OR UP0, UPT, UR6, URZ, !UP0 ;  /* 0x0000003f0600728c */ /* 0x000fd0000c702670 */
[----:B------:R-:W-:Y:S02]  /*01d0*/  UIADD3 UR18, UR17, -0x1, URZ ;  /* 0xffffffff11127890 */ /* 0x000fe4000fffe03f */
[----:B------:R-:W-:Y:S02]  /*01e0*/  UISETP.EQ.AND UP0, UPT, UR17, URZ, UP0 ;  /* 0x0000003f1100728c */ /* 0x000fe40008702270 */
[----:B------:R-:W-:Y:S02]  /*01f0*/  UISETP.GE.U32.AND UP1, UPT, UR18, 0x2, UPT ;  /* 0x000000021200788c */ /* 0x000fe4000bf26070 */
[----:B------:R-:W-:Y:S01]  /*0200*/  USEL UR7, URZ, 0x1, !UP0 ;  /* 0x000000013f077887 */ /* 0x000fe2000c000000 */
[----:B0-----:R-:W-:-:S03]  /*0210*/  ISETP.NE.AND P0, PT, R6, RZ, PT ;  /* 0x000000ff0600720c */ /* 0x001fc60003f05270 */
[----:B------:R-:W-:-:S10]  /*0220*/  USEL UR7, UR7, 0x2, UP1 ;  /* 0x0000000207077887 */ /* 0x000fd40008800000 */
[----:B------:R-:W-:Y:S05]  /*0230*/  @P0 BRA `(.L_x_2) ;  /* 0x0000000000580947 */ /* 0x000fea0003800000 */
[----:B------:R-:W0:Y:S01]  /*0240*/  S2UR UR10, SR_CgaCtaId ;  /* 0x00000000000a79c3 */ /* 0x000e220000008800 */
[----:B------:R-:W-:Y:S01]  /*0250*/  UMOV UR4, 0x400 ;  /* 0x0000040000047882 */ /* 0x000fe20000000000 */
[----:B------:R-:W-:Y:S01]  /*0260*/  UMOV UR5, 0x1 ;  /* 0x0000000100057882 */ /* 0x000fe20000000000 */
[----:B------:R-:W-:Y:S01]  /*0270*/  UMOV UR8, 0x3 ;  /* 0x0000000300087882 */ /* 0x000fe20000000000 */
[----:B------:R-:W-:Y:S01]  /*0280*/  ELECT P0, URZ, PT ;  /* 0x00000000003f782f */ /* 0x000fe20003800000 */
[----:B------:R-:W-:-:S04]  /*0290*/  UIADD3 UR8, -UR8, 0x100000, URZ ;  /* 0x0010000008087890 */ /* 0x000fc8000fffe13f */
[----:B------:R-:W-:Y:S02]  /*02a0*/  USHF.L.U32 UR9, UR8, 0xb, URZ ;  /* 0x0000000b08097899 */ /* 0x000fe4000800063f */
[----:B------:R-:W-:Y:S02]  /*02b0*/  USHF.L.U32 UR8, UR8, 0x1, URZ ;  /* 0x0000000108087899 */ /* 0x000fe4000800063f */
[----:B0-----:R-:W-:Y:S02]  /*02c0*/  ULEA UR10, UR10, UR4, 0x18 ;  /* 0x000000040a0a7291 */ /* 0x001fe4000f8ec03f */
[----:B------:R-:W-:-:S04]  /*02d0*/  UIADD3 UR4, -UR5, 0x100000, URZ ;  /* 0x0010000005047890 */ /* 0x000fc8000fffe13f */
[----:B------:R-:W-:Y:S02]  /*02e0*/  USHF.L.U32 UR5, UR4, 0xb, URZ ;  /* 0x0000000b04057899 */ /* 0x000fe4000800063f */
[----:B------:R-:W-:Y:S01]  /*02f0*/  USHF.L.U32 UR4, UR4, 0x1, URZ ;  /* 0x0000000104047899 */ /* 0x000fe2000800063f */
[----:B------:R-:W0:Y:S11]  /*0300*/  FENCE.VIEW.ASYNC.S ;  /* 0x00000000000073c6 */ /* 0x000e360000000000 */
[----:B0-----:R0:W1:Y:S01]  /*0310*/  SYNCS.EXCH.64 URZ, [UR10], UR4 ;  /* 0x000000040a3f75b2 */ /* 0x0010620008000100 */
[----:B------:R0:W2:Y:S01]  /*0320*/  SYNCS.EXCH.64 URZ, [UR10+0x20], UR8 ;  /* 0x000020080a3f75b2 */ /* 0x0000a20008000100 */
[----:B------:R0:W3:Y:S01]  /*0330*/  SYNCS.EXCH.64 URZ, [UR10+0x8], UR4 ;  /* 0x000008040a3f75b2 */ /* 0x0000e20008000100 */
[----:B------:R0:W4:Y:S01]  /*0340*/  SYNCS.EXCH.64 URZ, [UR10+0x28], UR8 ;  /* 0x000028080a3f75b2 */ /* 0x0001220008000100 */
[----:B------:R0:W0:Y:S01]  /*0350*/  SYNCS.EXCH.64 URZ, [UR10+0x10], UR4 ;  /* 0x000010040a3f75b2 */ /* 0x0000220008000100 */
[----:B------:R0:W0:Y:S01]  /*0360*/  SYNCS.EXCH.64 URZ, [UR10+0x30], UR8 ;  /* 0x000030080a3f75b2 */ /* 0x0000220008000100 */
[----:B------:R0:W0:Y:S01]  /*0370*/  SYNCS.EXCH.64 URZ, [UR10+0x18], UR4 ;  /* 0x000018040a3f75b2 */ /* 0x0000220008000100 */
[----:B------:R0:W0:Y:S01]  /*0380*/  SYNCS.EXCH.64 URZ, [UR10+0x38], UR8 ;  /* 0x000038080a3f75b2 */ /* 0x0000220008000100 */
[----:B------:R-:W-:Y:S01]  /*0390*/  NOP ;  /* 0x0000000000007918 */ /* 0x000fe20000000000 */
.L_x_2:
[----:B------:R-:W5:Y:S01]  /*03a0*/  S2UR UR11, SR_CTAID.X ;  /* 0x00000000000b79c3 */ /* 0x000f620000002500 */
[----:B------:R-:W1:Y:S01]  /*03b0*/  SHFL.IDX PT, R8, R3, RZ, 0x1f ;  /* 0x00001fff03087589 */ /* 0x000e6200000e0000 */
[----:B------:R-:W-:Y:S01]  /*03c0*/  SHF.R.S32.HI R5, RZ, 0x1f, R0 ;  /* 0x0000001fff057819 */ /* 0x000fe20000011400 */
[----:B0-----:R-:W-:Y:S01]  /*03d0*/  ULDC UR4, c[0x0][0x150] ;  /* 0x0000540000047ab9 */ /* 0x001fe20000000800 */
[----:B------:R-:W-:Y:S01]  /*03e0*/  ELECT P0, URZ, PT ;  /* 0x00000000003f782f */ /* 0x000fe20003800000 */
[----:B------:R0:W2:Y:S01]  /*03f0*/  SHFL.IDX PT, R9, R3, RZ, 0x1f ;  /* 0x00001fff03097589 */ /* 0x0000a200000e0000 */
[----:B------:R-:W-:Y:S02]  /*0400*/  LEA.HI R5, R5, R0, RZ, 0x7 ;  /* 0x0000000005057211 */ /* 0x000fe400078f38ff */
[----:B------:R-:W-:Y:S01]  /*0410*/  ELECT P1, URZ, PT ;  /* 0x00000000003f782f */ /* 0x000fe20003820000 */
[----:B------:R-:W3:Y:S01]  /*0420*/  S2UR UR9, SR_CTAID.Y ;  /* 0x00000000000979c3 */ /* 0x000ee20000002600 */
[----:B------:R-:W-:Y:S01]  /*0430*/  ULDC UR8, c[0x0][0x144] ;  /* 0x0000510000087ab9 */ /* 0x000fe20000000800 */
[----:B------:R-:W-:Y:S01]  /*0440*/  LOP3.LUT R5, R5, 0xffffff80, RZ, 0xc0, !PT ;  /* 0xffffff8005057812 */ /* 0x000fe200078ec0ff */
[----:B------:R-:W4:Y:S01]  /*0450*/  SHFL.IDX PT, R4, R4, RZ, 0x1f ;  /* 0x00001fff04047589 */ /* 0x000f2200000e0000 */
[----:B------:R-:W-:Y:S01]  /*0460*/  UMOV UR19, 0x80 ;  /* 0x0000008000137882 */ /* 0x000fe20000000000 */
[----:B0-----:R-:W-:Y:S01]  /*0470*/  SHF.R.S32.HI R3, RZ, 0x1f, R6 ;  /* 0x0000001fff037819 */ /* 0x001fe20000011406 */
[----:B------:R-:W-:Y:S01]  /*0480*/  NOP ;  /* 0x0000000000007918 */ /* 0x000fe20000000000 */
[----:B------:R-:W-:Y:S01]  /*0490*/  IMAD.IADD R2, R0, 0x1, -R5 ;  /* 0x0000000100027824 */ /* 0x000fe200078e0a05 */
[----:B------:R-:W-:Y:S01]  /*04a0*/  NOP ;  /* 0x0000000000007918 */ /* 0x000fe20000000000 */
[----:B------:R-:W-:Y:S01]  /*04b0*/  LEA.HI R3, R3, R6, RZ, 0x2 ;  /* 0x0000000603037211 */ /* 0x000fe200078f10ff */
[----:B------:R-:W-:Y:S01]  /*04c0*/  ULDC UR20, c[0x0][0x148] ;  /* 0x0000520000147ab9 */ /* 0x000fe20000000800 */
[----:B------:R-:W-:-:S02]  /*04d0*/  ISETP.NE.AND P2, PT, RZ, UR17, PT ;  /* 0x00000011ff007c0c */ /* 0x000fc4000bf45270 */
[----:B------:R-:W-:Y:S02]  /*04e0*/  SHF.R.S32.HI R7, RZ, 0x1f, R2 ;  /* 0x0000001fff077819 */ /* 0x000fe40000011402 */
[----:B------:R-:W-:Y:S02]  /*04f0*/  LOP3.LUT R3, R3, 0x3ffffffc, RZ, 0xc0, !PT ;  /* 0x3ffffffc03037812 */ /* 0x000fe400078ec0ff */
[----:B-----5:R-:W-:Y:S02]  /*0500*/  I2FP.F32.U32 R10, UR11 ;  /* 0x0000000b000a7c45 */ /* 0x020fe40008201000 */
[----:B------:R-:W-:Y:S01]  /*0510*/  LEA.HI R5, R7, R2, RZ, 0x3 ;  /* 0x0000000207057211 */ /* 0x000fe200078f18ff */
[----:B------:R-:W-:Y:S01]  /*0520*/  IMAD.IADD R6, R6, 0x1, -R3 ;  /* 0x0000000106067824 */ /* 0x000fe200078e0a03 */
[----:B-1----:R-:W-:Y:S01]  /*0530*/  ISETP.NE.OR P0, PT, R8, RZ, !P0 ;  /* 0x000000ff0800720c */ /* 0x002fe20004705670 */
[----:B------:R-:W-:Y:S01]  /*0540*/  FMUL R10, R10, UR4 ;  /* 0x000000040a0a7c20 */ /* 0x000fe20008400000 */
[--C-:B------:R-:W-:Y:S01]  /*0550*/  SHF.R.S32.HI R8, RZ, 0x3, R5.reuse ;  /* 0x00000003ff087819 */ /* 0x100fe20000011405 */
[----:B------:R-:W-:Y:S01]  /*0560*/  ULDC UR4, c[0x0][0x154] ;  /* 0x0000550000047ab9 */ /* 0x000fe20000000800 */
[----:B------:R-:W-:-:S02]  /*0570*/  SHF.R.S32.HI R5, RZ, 0x1f, R5 ;  /* 0x0000001fff057819 */ /* 0x000fc40000011405 */
[----:B--2---:R-:W-:Y:S01]  /*0580*/  ISETP.NE.OR P1, PT, R9, RZ, !P1 ;  /* 0x000000ff0900720c */ /* 0x004fe20004f25670 */
[----:B------:R-:W0:Y:S01]  /*0590*/  F2I.U32.TRUNC.NTZ R10, R10 ;  /* 0x0000000a000a7305 */ /* 0x000e22000020f000 */
[----:B------:R-:W-:Y:S02]  /*05a0*/  LEA.HI R5, R5, R8, RZ, 0x2 ;  /* 0x0000000805057211 */ /* 0x000fe400078f10ff */
[----:B---3--:R-:W-:Y:S02]  /*05b0*/  I2FP.F32.U32 R9, UR9 ;  /* 0x0000000900097c45 */ /* 0x008fe40008201000 */
[----:B------:R-:W-:Y:S01]  /*05c0*/  LOP3.LUT R5, R5, 0xfffffffc, RZ, 0xc0, !PT ;  /* 0xfffffffc05057812 */ /* 0x000fe200078ec0ff */
[----:B------:R-:W-:Y:S02]  /*05d0*/  VOTEU.ALL UP0, P0 ;  /* 0x00000000003f7886 */ /* 0x000fe40000000000 */
[----:B------:R-:W-:Y:S02]  /*05e0*/  FMUL R9, R9, UR4 ;  /* 0x0000000409097c20 */ /* 0x000fe40008400000 */
[----:B------:R-:W-:Y:S01]  /*05f0*/  IMAD.IADD R5, R8, 0x1, -R5 ;  /* 0x0000000108057824 */ /* 0x000fe200078e0a05 */
[----:B------:R-:W1:Y:S01]  /*0600*/  @!UP0 S2UR UR13, SR_CgaCtaId ;  /* 0x00000000000d89c3 */ /* 0x000e620000008800 */
[----:B------:R-:W-:Y:S01]  /*0610*/  VOTEU.ALL UP1, P1 ;  /* 0x00000000003f7886 */ /* 0x000fe20000820000 */
[----:B------:R-:W-:Y:S01]  /*0620*/  @!UP0 UMOV UR12, 0x400 ;  /* 0x00000400000c8882 */ /* 0x000fe20000000000 */
[----:B------:R-:W-:Y:S01]  /*0630*/  IMAD R5, R6, 0x4, R5 ;  /* 0x0000000406057824 */ /* 0x000fe200078e0205 */
[----:B0-----:R-:W-:Y:S01]  /*0640*/  R2UR UR4, R10 ;  /* 0x000000000a0472ca */ /* 0x001fe200000e0000 */
[----:B------:R-:W0:Y:S01]  /*0650*/  F2I.U32.TRUNC.NTZ R9, R9 ;  /* 0x0000000900097305 */ /* 0x000e22000020f000 */
[----:B------:R-:W-:Y:S01]  /*0660*/  @!UP1 UMOV UR15, 0x400 ;  /* 0x00000400000f9882 */ /* 0x000fe20000000000 */
[C---:B------:R-:W-:Y:S01]  /*0670*/  IMAD.SHL.U32 R6, R5.reuse, 0x4, RZ ;  /* 0x0000000405067824 */ /* 0x040fe200078e00ff */
[----:B------:R-:W2:Y:S01]  /*0680*/  @!UP1 S2UR UR16, SR_CgaCtaId ;  /* 0x00000000001099c3 */ /* 0x000ea20000008800 */
[C---:B------:R-:W-:Y:S01]  /*0690*/  LEA.HI R3, R5.reuse, R5, RZ, 0x1 ;  /* 0x0000000505037211 */ /* 0x040fe200078f08ff */
[----:B------:R-:W-:Y:S01]  /*06a0*/  VOTEU.ALL UP2, P1 ;  /* 0x00000000003f7886 */ /* 0x000fe20000840000 */
[----:B------:R-:W-:Y:S01]  /*06b0*/  VOTEU.ALL UP3, P1 ;  /* 0x00000000003f7886 */ /* 0x000fe20000860000 */
[----:B------:R-:W-:Y:S01]  /*06c0*/  LOP3.LUT R11, R5, 0xc, R6, 0x78, !PT ;  /* 0x0000000c050b7812 */ /* 0x000fe200078e7806 */
[----:B------:R-:W-:Y:S01]  /*06d0*/  VOTEU.ALL UP4, P1 ;  /* 0x00000000003f7886 */ /* 0x000fe20000880000 */
[----:B------:R-:W-:Y:S01]  /*06e0*/  LOP3.LUT R8, R3, 0xfffffffe, RZ, 0xc0, !PT ;  /* 0xfffffffe03087812 */ /* 0x000fe200078ec0ff */
[----:B------:R-:W-:-:S02]  /*06f0*/  VOTEU.ALL UP5, P1 ;  /* 0x00000000003f7886 */ /* 0x000fc400008a0000 */
[----:B------:R-:W-:Y:S01]  /*0700*/  UIADD3 UR4, -UR4, URZ, URZ ;  /* 0x0000003f04047290 */ /* 0x000fe2000fffe13f */
[----:B------:R3:W-:Y:S01]  /*0710*/  STL [R1+0x80], R11 ;  /* 0x0000800b01007387 */ /* 0x0007e20000100800 */
[----:B------:R-:W-:Y:S01]  /*0720*/  IMAD.IADD R8, R5, 0x1, -R8 ;  /* 0x0000000105087824 */ /* 0x000fe200078e0a08 */
[----:B0-----:R-:W-:Y:S01]  /*0730*/  R2UR UR10, R9 ;  /* 0x00000000090a72ca */ /* 0x001fe200000e0000 */
[----:B------:R-:W-:Y:S01]  /*0740*/  UIMAD UR8, UR8, UR4, UR11 ;  /* 0x00000004080872a4 */ /* 0x000fe2000f8e020b */
[----:B------:R-:W0:Y:S02]  /*0750*/  LDC R5, c[0x0][0x140] ;  /* 0x00005000ff057b82 */ /* 0x000e240000000800 */
[----:B------:R-:W-:Y:S01]  /*0760*/  UMOV UR4, 0x20 ;  /* 0x0000002000047882 */ /* 0x000fe20000000000 */
[----:B-1----:R-:W-:Y:S02]  /*0770*/  @!UP0 ULEA UR14, UR13, UR12, 0x18 ;  /* 0x0000000c0d0e8291 */ /* 0x002fe4000f8ec03f */
[----:B------:R-:W-:Y:S01]  /*0780*/  ISETP.NE.AND P3, PT, R8, UR8, PT ;  /* 0x0000000808007c0c */ /* 0x000fe2000bf65270 */
[----:B------:R-:W-:-:S04]  /*0790*/  @!UP0 UIADD3 UR4, -UR4, 0x100000, URZ ;  /* 0x0010000004048890 */ /* 0x000fc8000fffe13f */
[----:B------:R-:W-:Y:S02]  /*07a0*/  @!UP0 USHF.L.U32 UR5, UR4, 0xb, URZ ;  /* 0x0000000b04058899 */ /* 0x000fe4000800063f */
[----:B------:R-:W-:Y:S02]  /*07b0*/  @!UP0 USHF.L.U32 UR4, UR4, 0x1, URZ ;  /* 0x0000000104048899 */ /* 0x000fe4000800063f */
[----:B------:R-:W-:-:S04]  /*07c0*/  @!UP1 UIADD3 UR12, -UR19, 0x100000, URZ ;  /* 0x00100000130c9890 */ /* 0x000fc8000fffe13f */
[----:B------:R-:W-:Y:S02]  /*07d0*/  @!UP1 USHF.L.U32 UR13, UR12, 0xb, URZ ;  /* 0x0000000b0c0d9899 */ /* 0x000fe4000800063f */
[----:B------:R-:W-:Y:S01]  /*07e0*/  @!UP1 USHF.L.U32 UR12, UR12, 0x1, URZ ;  /* 0x000000010c0c9899 */ /* 0x000fe2000800063f */
[----:B----4-:R-:W-:Y:S01]  /*07f0*/  R2UR UR19, R4 ;  /* 0x00000000041372ca */ /* 0x010fe200000e0000 */
[----:B--2---:R-:W-:Y:S01]  /*0800*/  @!UP1 ULEA UR15, UR16, UR15, 0x18 ;  /* 0x0000000f100f9291 */ /* 0x004fe2000f8ec03f */
[----:B------:R-:W-:Y:S01]  /*0810*/  VOTEU.ALL UP0, P0 ;  /* 0x00000000003f7886 */ /* 0x000fe20000000000 */
[----:B------:R-:W-:Y:S01]  /*0820*/  VOTEU.ALL UP1, P0 ;  /* 0x00000000003f7886 */ /* 0x000fe20000020000 */
[----:B------:R-:W-:Y:S01]  /*0830*/  UIADD3 UR10, -UR10, URZ, URZ ;  /* 0x0000003f0a0a7290 */ /* 0x000fe2000fffe13f */
[----:B------:R-:W-:Y:S01]  /*0840*/  LOP3.LUT P0, RZ, R2, 0x7, RZ, 0xc0, !PT ;  /* 0x0000000702ff7812 */ /* 0x000fe2000780c0ff */
[----:B------:R-:W1:Y:S02]  /*0850*/  FENCE.VIEW.ASYNC.S ;  /* 0x00000000000073c6 */ /* 0x000e640000000000 */
[----:B-1----:R-:W1:Y:S01]  /*0860*/  @!UP0 SYNCS.EXCH.64 URZ, [UR14+0x70], UR4 ;  /* 0x000070040e3f85b2 */ /* 0x002e620008000100 */
[----:B------:R-:W-:-:S02]  /*0870*/  @P3 LEA.HI R3, R11, R11, RZ, 0x1 ;  /* 0x0000000b0b033211 */ /* 0x000fc400078f08ff */
[----:B------:R-:W-:Y:S02]  /*0880*/  ISETP.LT.U32.AND P0, PT, R11, 0x4, !P0 ;  /* 0x000000040b00780c */ /* 0x000fe40004701070 */
[----:B------:R-:W-:Y:S02]  /*0890*/  @P3 SHF.R.S32.HI R3, RZ, 0x1, R3 ;  /* 0x00000001ff033819 */ /* 0x000fe40000011403 */
[----:B------:R-:W-:Y:S02]  /*08a0*/  SEL R4, RZ, 0x1, !P0 ;  /* 0x00000001ff047807 */ /* 0x000fe40004000000 */
[----:B0-----:R-:W-:Y:S01]  /*08b0*/  ISETP.EQ.U32.AND P1, PT, R5, 0x1, PT ;  /* 0x000000010500780c */ /* 0x001fe20003f22070 */
[----:B------:R0:W2:Y:S01]  /*08c0*/  @!UP1 SYNCS.EXCH.64 URZ, [UR14+0x78], UR4 ;  /* 0x000078040e3f95b2 */ /* 0x0000a20008000100 */
[----:B------:R-:W-:Y:S01]  /*08d0*/  NOP ;  /* 0x0000000000007918 */ /* 0x000fe20000000000 */
[----:B0-----:R-:W-:Y:S01]  /*08e0*/  UIMAD UR4, UR20, UR10, UR9 ;  /* 0x0000000a140472a4 */ /* 0x001fe2000f8e0209 */
[----:B------:R3:W0:Y:S05]  /*08f0*/  @!UP2 SYNCS.EXCH.64 URZ, [UR15+0x50], UR12 ;  /* 0x0000500c0f3fa5b2 */ /* 0x00062a0008000100 */
[----:B------:R-:W-:Y:S01]  /*0900*/  @P3 ISETP.NE.AND P4, PT, R3, UR4, PT ;  /* 0x0000000403003c0c */ /* 0x000fe2000bf85270 */
[----:B------:R-:W-:-:S03]  /*0910*/  IMAD.MOV.U32 R3, RZ, RZ, 0x1 ;  /* 0x00000001ff037424 */ /* 0x000fc600078e00ff */
[----:B------:R-:W-:-:S04]  /*0920*/  @P3 SEL R3, RZ, 0x1, P4 ;  /* 0x00000001ff033807 */ /* 0x000fc80002000000 */
[----:B------:R-:W-:-:S05]  /*0930*/  LOP3.LUT R3, R3, R4, RZ, 0xc0, !PT ;  /* 0x0000000403037212 */ /* 0x000fca00078ec0ff */
[----:B------:R3:W-:Y:S01]  /*0940*/  STL [R1+0x78], R3 ;  /* 0x0000780301007387 */ /* 0x0007e20000100800 */
[----:B------:R3:W4:Y:S01]  /*0950*/  @!UP3 SYNCS.EXCH.64 URZ, [UR15+0x58], UR12 ;  /* 0x0000580c0f3fb5b2 */ /* 0x0007220008000100 */
[----:B------:R3:W0:Y:S01]  /*0960*/  @!UP4 SYNCS.EXCH.64 URZ, [UR15+0x60], UR12 ;  /* 0x0000600c0f3fc5b2 */ /* 0x0006220008000100 */
[----:B------:R3:W0:Y:S01]  /*0970*/  @!UP5 SYNCS.EXCH.64 URZ, [UR15+0x68], UR12 ;  /* 0x0000680c0f3fd5b2 */ /* 0x0006220008000100 */
[----:B------:R-:W-:Y:S01]  /*0980*/  NOP ;  /* 0x0000000000007918 */ /* 0x000fe20000000000 */
[----:B-12---:R-:W-:Y:S05]  /*0990*/  @!P1 BRA `(.L_x_3) ;  /* 0x0000000000089947 */ /* 0x006fea0003800000 */
[----:B0---4-:R-:W-:Y:S01]  /*09a0*/  UCGABAR_ARV ;  /* 0x00000000000079c7 */ /* 0x011fe20008000000 */
[----:B------:R-:W-:Y:S05]  /*09b0*/  BRA `(.L_x_4) ;  /* 0x0000000000047947 */ /* 0x000fea0003800000 */
.L_x_3:
[----:B0---4-:R-:W-:Y:S01]  /*09c0*/  NOP ;  /* 0x0000000000007918 */ /* 0x011fe20000000000 */
.L_x_4:
[----:B------:R-:W-:Y:S01]  /*09d0*/  ULDC.64 UR4, c[0x0][0x598] ;  /* 0x0001660000047ab9 */ /* 0x000fe20000000a00 */
[----:B------:R-:W-:Y:S01]  /*09e0*/  ULDC.64 UR22, c[0x0][0x208] ;  /* 0x0000820000167ab9 */ /* 0x000fe20000000a00 */
[----:B------:R-:W-:-:S04]  /*09f0*/  ISETP.NE.U32.AND P0, PT, RZ, UR4, PT ;  /* 0x00000004ff007c0c */ /* 0x000fc8000bf05070 */
[----:B------:R-:W-:-:S13]  /*0a00*/  ISETP.NE.AND.EX P0, PT, RZ, UR5, PT, P0 ;  /* 0x00000005ff007c0c */ /* 0x000fda000bf05300 */
[----:B------:R-:W-:Y:S05]  /*0a10*/  @!P0 BRA `(.L_x_5) ;  /* 0x0000000000208947 */ /* 0x000fea0003800000 */
[----:B------:R-:W0:Y:S02]  /*0a20*/  LDC.64 R4, c[0x0][0x598] ;  /* 0x00016600ff047b82 */ /* 0x000e240000000a00 */
[----:B0-----:R-:W2:Y:S02]  /*0a30*/  LDG.E.64 R4, desc[UR22][R4.64] ;  /* 0x0000001604047981 */ /* 0x001ea4000c1e1b00 */
[----:B--2---:R-:W-:-:S04]  /*0a40*/  ISETP.NE.U32.AND P0, PT, R4, RZ, PT ;  /* 0x000000ff0400720c */ /* 0x004fc80003f05070 */
[----:B------:R-:W-:-:S13]  /*0a50*/  ISETP.NE.AND.EX P0, PT, R5, RZ, PT, P0 ;  /* 0x000000ff0500720c */ /* 0x000fda0003f05300 */
[----:B------:R-:W-:Y:S05]  /*0a60*/  @!P0 BRA `(.L_x_5) ;  /* 0x00000000000c8947 */ /* 0x000fea0003800000 */
[----:B------:R-:W2:Y:S02]  /*0a70*/  LD.E R4, desc[UR22][R4.64] ;  /* 0x0000001604047980 */ /* 0x000ea4000c101900 */
[----:B--2---:R-:W-:Y:S01]  /*0a80*/  R2UR UR26, R4 ;  /* 0x00000000041a72ca */ /* 0x004fe200000e0000 */
[----:B------:R-:W-:-:S14]  /*0a90*/  BRA `(.L_x_6) ;  /* 0x0000000000247947 */ /* 0x000fdc0003800000 */
.L_x_5:
[----:B------:R-:W-:Y:S02]  /*0aa0*/  ULDC.64 UR4, c[0x0][0x588] ;  /* 0x0001620000047ab9 */ /* 0x000fe40000000a00 */
[----:B------:R-:W-:-:S04]  /*0ab0*/  ISETP.NE.U32.AND P0, PT, RZ, UR4, PT ;  /* 0x00000004ff007c0c */ /* 0x000fc8000bf05070 */
[----:B------:R-:W-:-:S13]  /*0ac0*/  ISETP.NE.AND.EX P0, PT, RZ, UR5, PT, P0 ;  /* 0x00000005ff007c0c */ /* 0x000fda000bf05300 */
[----:B------:R-:W-:Y:S05]  /*0ad0*/  @!P0 BRA `(.L_x_7) ;  /* 0x0000000000108947 */ /* 0x000fea0003800000 */
[----:B------:R-:W0:Y:S02]  /*0ae0*/  LDC.64 R4, c[0x0][0x588] ;  /* 0x00016200ff047b82 */ /* 0x000e240000000a00 */
[----:B0-----:R-:W2:Y:S02]  /*0af0*/  LDG.E R4, desc[UR22][R4.64] ;  /* 0x0000001604047981 */ /* 0x001ea4000c1e1900 */
[----:B--2---:R-:W-:Y:S01]  /*0b00*/  R2UR UR26, R4 ;  /* 0x00000000041a72ca */ /* 0x004fe200000e0000 */
[----:B------:R-:W-:-:S14]  /*0b10*/  BRA `(.L_x_6) ;  /* 0x0000000000047947 */ /* 0x000fdc0003800000 */
.L_x_7:
[----:B------:R-:W-:-:S05]  /*0b20*/  ULDC UR26, c[0x0][0x580] ;  /* 0x00016000001a7ab9 */ /* 0x000fca0000000800 */
.L_x_6:
[----:B------:R-:W-:Y:S02]  /*0b30*/  ULDC.64 UR4, c[0x0][0x5a0] ;  /* 0x0001680000047ab9 */ /* 0x000fe40000000a00 */
        /* <DEDUP_REMOVED lines=11> */
.L_x_8:
        /* <DEDUP_REMOVED lines=8> */
.L_x_10:
[----:B------:R-:W-:-:S05]  /*0c70*/  ULDC UR27, c[0x0][0x584] ;  /* 0x00016100001b7ab9 */ /* 0x000fca0000000800 */
.L_x_9:
[----:B------:R-:W-:Y:S01]  /*0c80*/  ULDC UR4, c[0x0][0x65c] ;  /* 0x0001970000047ab9 */ /* 0x000fe20000000800 */
[----:B------:R-:W0:Y:S01]  /*0c90*/  LDC.64 R4, c[0x0][0x650] ;  /* 0x00019400ff047b82 */ /* 0x000e220000000a00 */
[----:B------:R-:W-:Y:S01]  /*0ca0*/  UISETP.NE.AND UP2, UPT, UR4, 0x1, UPT ;  /* 0x000000010400788c */ /* 0x000fe2000bf45270 */
[----:B------:R-:W-:Y:S01]  /*0cb0*/  IMAD.MOV.U32 R6, RZ, RZ, -0x1 ;  /* 0xffffffffff067424 */ /* 0x000fe200078e00ff */
[----:B------:R-:W-:Y:S01]  /*0cc0*/  UISETP.NE.AND UP0, UPT, UR17, 0x2, UPT ;  /* 0x000000021100788c */ /* 0x000fe2000bf05270 */
[----:B---3--:R-:W-:-:S08]  /*0cd0*/  PRMT R3, RZ, 0x7610, R3 ;  /* 0x00007610ff037816 */ /* 0x008fd00000000003 */
[----:B------:R-:W-:Y:S01]  /*0ce0*/  @UP2 ULDC UR14, c[0x0][0x10] ;  /* 0x00000400000e2ab9 */ /* 0x000fe20000000800 */
[----:B------:R-:W-:Y:S01]  /*0cf0*/  @UP2 UMOV UR4, UR9 ;  /* 0x0000000900042c82 */ /* 0x000fe20008000000 */
[----:B------:R-:W-:Y:S01]  /*0d00*/  @UP2 UMOV UR5, URZ ;  /* 0x0000003f00052c82 */ /* 0x000fe20008000000 */
[----:B------:R-:W-:Y:S01]  /*0d10*/  @!UP2 ULDC UR16, c[0x0][0xc] ;  /* 0x000003000010aab9 */ /* 0x000fe20000000800 */
[----:B------:R-:W-:Y:S01]  /*0d20*/  @UP2 UIMAD.WIDE.U32 UR14, UR11, UR14, UR4 ;  /* 0x0000000e0b0e22a5 */ /* 0x000fe2000f8e0004 */
[----:B------:R-:W-:Y:S02]  /*0d30*/  ULDC UR12, c[0x0][0xc] ;  /* 0x00000300000c7ab9 */ /* 0x000fe40000000800 */
[----:B------:R-:W-:Y:S01]  /*0d40*/  @UP2 UMOV UR4, URZ ;  /* 0x0000003f00042c82 */ /* 0x000fe20008000000 */
[----:B------:R-:W-:Y:S01]  /*0d50*/  UMOV UR5, URZ ;  /* 0x0000003f00057c82 */ /* 0x000fe20008000000 */
[----:B------:R-:W-:Y:S01]  /*0d60*/  @UP2 UIADD3 UR15, UR15, UR4, URZ ;  /* 0x000000040f0f2290 */ /* 0x000fe2000fffe03f */
[----:B------:R-:W-:-:S02]  /*0d70*/  ULDC UR13, c[0x0][0x10] ;  /* 0x00000400000d7ab9 */ /* 0x000fc40000000800 */
[----:B------:R-:W-:Y:S01]  /*0d80*/  UMOV UR4, UR11 ;  /* 0x0000000b00047c82 */ /* 0x000fe20008000000 */
[----:B------:R-:W-:Y:S02]  /*0d90*/  UIMAD.WIDE.U32 UR12, UR12, UR13, URZ ;  /* 0x0000000d0c0c72a5 */ /* 0x000fe4000f8e003f */
[----:B------:R-:W-:Y:S01]  /*0da0*/  @!UP2 UIMAD.WIDE.U32 UR4, UR9, UR16, UR4 ;  /* 0x000000100904a2a5 */ /* 0x000fe2000f8e0004 */
[----:B------:R-:W-:Y:S02]  /*0db0*/  ULDC UR11, c[0x0][0x14] ;  /* 0x00000500000b7ab9 */ /* 0x000fe40000000800 */
[----:B------:R-:W-:Y:S02]  /*0dc0*/  UIMAD.WIDE.U32 UR24, UR12, UR11, URZ ;  /* 0x0000000b0c1872a5 */ /* 0x000fe4000f8e003f */
[----:B------:R-:W-:Y:S02]  /*0dd0*/  UIMAD UR13, UR13, UR11, URZ ;  /* 0x0000000b0d0d72a4 */ /* 0x000fe4000f8e023f */
[----:B------:R-:W-:Y:S01]  /*0de0*/  @!UP2 UMOV UR14, UR4 ;  /* 0x00000004000eac82 */ /* 0x000fe20008000000 */
[----:B------:R-:W-:Y:S01]  /*0df0*/  @!UP2 UMOV UR15, UR5 ;  /* 0x00000005000fac82 */ /* 0x000fe20008000000 */
[----:B------:R-:W-:-:S02]  /*0e00*/  UIADD3 UR13, UR25, UR13, URZ ;  /* 0x0000000d190d7290 */ /* 0x000fc4000fffe03f */
[----:B------:R-:W-:-:S04]  /*0e10*/  UIADD3 UR4, UP1, UR14, UR24, URZ ;  /* 0x000000180e047290 */ /* 0x000fc8000ff3e03f */
[----:B------:R-:W-:Y:S02]  /*0e20*/  UIADD3.X UR5, UR15, UR13, URZ, UP1, !UPT ;  /* 0x0000000d0f057290 */ /* 0x000fe40008ffe43f */
[----:B------:R-:W-:Y:S02]  /*0e30*/  USEL UR4, UR4, UR14, !UP0 ;  /* 0x0000000e04047287 */ /* 0x000fe4000c000000 */
[----:B------:R-:W-:-:S04]  /*0e40*/  USEL UR5, UR5, UR15, !UP0 ;  /* 0x0000000f05057287 */ /* 0x000fc8000c000000 */
[----:B0-----:R-:W-:Y:S02]  /*0e50*/  ISETP.LE.U32.AND P0, PT, R4, UR4, PT ;  /* 0x0000000404007c0c */ /* 0x001fe4000bf03070 */
[----:B------:R-:W-:-:S05]  /*0e60*/  IMAD.U32 R4, RZ, RZ, UR5 ;  /* 0x00000005ff047e24 */ /* 0x000fca000f8e00ff */
[----:B------:R-:W-:Y:S01]  /*0e70*/  ISETP.GE.U32.AND.EX P0, PT, R4, R5, PT, P0 ;  /* 0x000000050400720c */ /* 0x000fe20003f06100 */
[----:B------:R-:W-:Y:S02]  /*0e80*/  IMAD.MOV.U32 R5, RZ, RZ, -0x1 ;  /* 0xffffffffff057424 */ /* 0x000fe400078e00ff */
[----:B------:R-:W-:-:S03]  /*0e90*/  IMAD.MOV.U32 R4, RZ, RZ, -0x1 ;  /* 0xffffffffff047424 */ /* 0x000fc600078e00ff */
[----:B------:R0:W-:Y:S04]  /*0ea0*/  STL [R1+0x8c], R5 ;  /* 0x00008c0501007387 */ /* 0x0001e80000100800 */
[----:B------:R1:W-:Y:S04]  /*0eb0*/  STL [R1+0x90], R4 ;  /* 0x0000900401007387 */ /* 0x0003e80000100800 */
[----:B------:R2:W-:Y:S01]  /*0ec0*/  STL [R1+0x7c], R6 ;  /* 0x00007c0601007387 */ /* 0x0005e20000100800 */
[----:B0-----:R-:W-:Y:S02]  /*0ed0*/  IMAD.U32 R5, RZ, RZ, UR4 ;  /* 0x00000004ff057e24 */ /* 0x001fe4000f8e00ff */
[----:B-1----:R-:W-:-:S05]  /*0ee0*/  IMAD.U32 R4, RZ, RZ, UR5 ;  /* 0x00000005ff047e24 */ /* 0x002fca000f8e00ff */
[----:B------:R2:W-:Y:S04]  /*0ef0*/  STL [R1+0x84], R4 ;  /* 0x0000840401007387 */ /* 0x0005e80000100800 */
[----:B------:R2:W-:Y:S01]  /*0f00*/  STL [R1+0x88], R5 ;  /* 0x0000880501007387 */ /* 0x0005e20000100800 */
[----:B------:R-:W-:Y:S05]  /*0f10*/  @P0 BRA `(.L_x_11) ;  /* 0x0000000400540947 */ /* 0x000fea0003800000 */
[----:B------:R-:W-:Y:S01]  /*0f20*/  ULDC.64 UR28, c[0x0][0x628] ;  /* 0x00018a00001c7ab9 */ /* 0x000fe20000000a00 */
[C---:B------:R-:W-:Y:S01]  /*0f30*/  R2UR UR30, R5.reuse ;  /* 0x00000000051e72ca */ /* 0x040fe200000e0000 */
[----:B------:R-:W-:Y:S01]  /*0f40*/  ULDC UR21, c[0x0][0x630] ;  /* 0x00018c0000157ab9 */ /* 0x000fe20000000800 */
[----:B------:R-:W-:Y:S02]  /*0f50*/  ISETP.NE.U32.AND P0, PT, RZ, UR28, PT ;  /* 0x0000001cff007c0c */ /* 0x000fe4000bf05070 */
[----:B------:R-:W-:Y:S02]  /*0f60*/  R2UR UR4, R5 ;  /* 0x00000000050472ca */ /* 0x000fe400000e0000 */
[----:B------:R-:W-:Y:S02]  /*0f70*/  ISETP.NE.AND.EX P0, PT, RZ, UR29, PT, P0 ;  /* 0x0000001dff007c0c */ /* 0x000fe4000bf05300 */
[----:B------:R-:W-:-:S11]  /*0f80*/  R2UR UR5, R4 ;  /* 0x00000000040572ca */ /* 0x000fd600000e0000 */
[----:B------:R-:W-:Y:S05]  /*0f90*/  @!P0 BRA `(.L_x_12) ;  /* 0x0000000000308947 */ /* 0x000fea0003800000 */
[----:B------:R-:W-:Y:S01]  /*0fa0*/  R2UR UR4, R5 ;  /* 0x00000000050472ca */ /* 0x000fe200000e0000 */
[----:B------:R-:W-:Y:S01]  /*0fb0*/  ULDC UR11, c[0x0][0x634] ;  /* 0x00018d00000b7ab9 */ /* 0x000fe20000000800 */
[----:B------:R-:W-:-:S11]  /*0fc0*/  R2UR UR12, R4 ;  /* 0x00000000040c72ca */ /* 0x000fd600000e0000 */
[----:B------:R-:W-:-:S04]  /*0fd0*/  UIADD3 UR11, UP1, UR4, UR11, URZ ;  /* 0x0000000b040b7290 */ /* 0x000fc8000ff3e03f */
[----:B------:R-:W-:-:S04]  /*0fe0*/  UIADD3.X UR12, URZ, UR12, URZ, UP1, !UPT ;  /* 0x0000000c3f0c7290 */ /* 0x000fc80008ffe43f */
[----:B------:R-:W-:-:S04]  /*0ff0*/  UIMAD.WIDE.U32 UR4, UR12, UR28, URZ ;  /* 0x0000001c0c0472a5 */ /* 0x000fc8000f8e003f */
[----:B------:R-:W-:Y:S02]  /*1000*/  UIMAD.WIDE.U32 UR14, UP1, UR11, UR29, UR4 ;  /* 0x0000001d0b0e72a5 */ /* 0x000fe4000f820004 */
[----:B------:R-:W-:Y:S02]  /*1010*/  UIMAD.WIDE.U32 UR4, UR11, UR28, URZ ;  /* 0x0000001c0b0472a5 */ /* 0x000fe4000f8e003f */
[----:B------:R-:W-:Y:S02]  /*1020*/  UIADD3.X UR17, URZ, URZ, URZ, UP1, !UPT ;  /* 0x0000003f3f117290 */ /* 0x000fe40008ffe43f */
[----:B------:R-:W-:Y:S01]  /*1030*/  UIADD3 URZ, UP1, UR5, UR14, URZ ;  /* 0x0000000e053f7290 */ /* 0x000fe2000ff3e03f */
[----:B------:R-:W-:-:S03]  /*1040*/  UMOV UR16, UR15 ;  /* 0x0000000f00107c82 */ /* 0x000fc60008000000 */
[----:B------:R-:W-:-:S12]  /*1050*/  UIMAD.WIDE.U32.X UR4, UR12, UR29, UR16, UP1 ;  /* 0x0000001d0c0472a5 */ /* 0x000fd800088e0410 */
.L_x_12:
[----:B------:R-:W-:Y:S01]  /*1060*/  USHF.R.U64 UR4, UR4, UR21, UR5 ;  /* 0x0000001504047299 */ /* 0x000fe20008001205 */
[----:B------:R-:W-:Y:S01]  /*1070*/  R2UR UR15, R4 ;  /* 0x00000000040f72ca */ /* 0x000fe200000e0000 */
[----:B------:R-:W-:Y:S02]  /*1080*/  USHF.R.U32.HI UR5, URZ, UR21, UR5 ;  /* 0x000000153f057299 */ /* 0x000fe40008011605 */
[----:B------:R-:W-:Y:S01]  /*1090*/  UIADD3 UR12, UP1, URZ, -UR4, URZ ;  /* 0x800000043f0c7290 */ /* 0x000fe2000ff3e03f */
[----:B------:R-:W-:Y:S01]  /*10a0*/  ULDC.64 UR16, c[0x0][0x620] ;  /* 0x0001880000107ab9 */ /* 0x000fe20000000a00 */
[----:B------:R-:W-:Y:S02]  /*10b0*/  UMOV UR14, UR30 ;  /* 0x0000001e000e7c82 */ /* 0x000fe40008000000 */
[----:B------:R-:W-:Y:S01]  /*10c0*/  UIADD3.X UR5, URZ, ~UR5, URZ, UP1, !UPT ;  /* 0x800000053f057290 */ /* 0x000fe20008ffe43f */
[----:B------:R-:W-:Y:S01]  /*10d0*/  ULDC UR11, c[0x0][0x618] ;  /* 0x00018600000b7ab9 */ /* 0x000fe20000000800 */
[----:B------:R-:W-:-:S02]  /*10e0*/  @UP2 UIMAD UR8, UR20, UR10, UR9 ;  /* 0x0000000a140822a4 */ /* 0x000fc4000f8e0209 */
[----:B------:R-:W-:Y:S02]  /*10f0*/  UIMAD UR5, UR5, UR16, URZ ;  /* 0x00000010050572a4 */ /* 0x000fe4000f8e023f */
[----:B------:R-:W-:Y:S02]  /*1100*/  UIMAD.WIDE.U32 UR14, UR12, UR16, UR14 ;  /* 0x000000100c0e72a5 */ /* 0x000fe4000f8e000e */
[----:B------:R-:W-:Y:S01]  /*1110*/  UIMAD UR12, UR12, UR17, UR5 ;  /* 0x000000110c0c72a4 */ /* 0x000fe2000f8e0205 */
[----:B------:R-:W-:Y:S01]  /*1120*/  ULDC UR16, c[0x0][0x608] ;  /* 0x0001820000107ab9 */ /* 0x000fe20000000800 */
[----:B------:R-:W-:Y:S02]  /*1130*/  ULDC UR31, c[0x0][0x658] ;  /* 0x00019600001f7ab9 */ /* 0x000fe40000000800 */
[----:B------:R-:W-:Y:S01]  /*1140*/  UIADD3 UR12, UR15, UR12, URZ ;  /* 0x0000000c0f0c7290 */ /* 0x000fe2000fffe03f */
[----:B------:R-:W-:Y:S01]  /*1150*/  UMOV UR9, 0xffffffff ;  /* 0xffffffff00097882 */ /* 0x000fe20000000000 */
[----:B------:R-:W-:-:S02]  /*1160*/  ULDC UR5, c[0x0][0x600] ;  /* 0x0001800000057ab9 */ /* 0x000fc40000000800 */
[----:B------:R-:W-:Y:S02]  /*1170*/  USHF.R.U64 UR30, UR14, UR11, UR12 ;  /* 0x0000000b0e1e7299 */ /* 0x000fe4000800120c */
[----:B------:R-:W-:Y:S02]  /*1180*/  USHF.R.U32.HI UR12, URZ, UR11, UR12 ;  /* 0x0000000b3f0c7299 */ /* 0x000fe4000801160c */
[----:B------:R-:W-:Y:S01]  /*1190*/  USHF.L.U32 UR9, UR9, UR31, URZ ;  /* 0x0000001f09097299 */ /* 0x000fe2000800063f */
[----:B------:R-:W-:Y:S01]  /*11a0*/  ULDC.64 UR10, c[0x0][0x640] ;  /* 0x00019000000a7ab9 */ /* 0x000fe20000000a00 */
[----:B------:R-:W-:Y:S01]  /*11b0*/  USHF.R.U64 UR35, UR30, UR16, UR12 ;  /* 0x000000101e237299 */ /* 0x000fe2000800120c */
[----:B------:R-:W-:Y:S01]  /*11c0*/  ISETP.NE.U32.AND P0, PT, RZ, UR10, PT ;  /* 0x0000000aff007c0c */ /* 0x000fe2000bf05070 */
[----:B------:R-:W-:Y:S02]  /*11d0*/  USHF.R.U32.HI UR12, URZ, UR16, UR12 ;  /* 0x000000103f0c7299 */ /* 0x000fe4000801160c */
[----:B------:R-:W-:Y:S01]  /*11e0*/  UIADD3 UR29, UR5, -0x1, URZ ;  /* 0xffffffff051d7890 */ /* 0x000fe2000fffe03f */
[----:B------:R-:W-:Y:S01]  /*11f0*/  ISETP.NE.AND.EX P0, PT, RZ, UR11, PT, P0 ;  /* 0x0000000bff007c0c */ /* 0x000fe2000bf05300 */
[----:B------:R-:W-:-:S02]  /*1200*/  USHF.R.U64 UR36, UR35, UR31, UR12 ;  /* 0x0000001f23247299 */ /* 0x000fc4000800120c */
[----:B------:R-:W-:Y:S02]  /*1210*/  USHF.R.U32.HI UR14, URZ, UR31, UR12 ;  /* 0x0000001f3f0e7299 */ /* 0x000fe4000801160c */
[----:B------:R-:W-:Y:S01]  /*1220*/  ULOP3.LUT UR12, URZ, UR9, URZ, 0x33, !UPT ;  /* 0x000000093f0c7292 */ /* 0x000fe2000f8e333f */
[----:B------:R-:W-:Y:S01]  /*1230*/  ULDC UR32, c[0x0][0x648] ;  /* 0x0001920000207ab9 */ /* 0x000fe20000000800 */
[----:B------:R-:W-:Y:S01]  /*1240*/  ULDC UR33, c[0x0][0x638] ;  /* 0x00018e0000217ab9 */ /* 0x000fe20000000800 */
[----:B------:R-:W-:Y:S01]  /*1250*/  UMOV UR34, 0x1 ;  /* 0x0000000100227882 */ /* 0x000fe20000000000 */
[----:B------:R-:W-:-:S04]  /*1260*/  UMOV UR9, UR36 ;  /* 0x0000002400097c82 */ /* 0x000fc80008000000 */
[----:B------:R-:W-:Y:S05]  /*1270*/  @!P0 BRA `(.L_x_13) ;  /* 0x0000000000308947 */ /* 0x000fea0003800000 */
[----:B------:R-:W-:Y:S02]  /*1280*/  ULDC UR9, c[0x0][0x64c] ;  /* 0x0001930000097ab9 */ /* 0x000fe40000000800 */
        /* <DEDUP_REMOVED lines=8> */
[----:B------:R-:W-:-:S07]  /*1310*/  UIMAD.WIDE.U32.X UR10, UR28, UR11, UR20, UP1 ;  /* 0x0000000b1c0a72a5 */ /* 0x000fce00088e0414 */
[----:B------:R-:W-:Y:S01]  /*1320*/  UMOV UR9, UR10 ;  /* 0x0000000a00097c82 */ /* 0x000fe20008000000 */
[----:B------:R-:W-:-:S05]  /*1330*/  UMOV UR14, UR11 ;  /* 0x0000000b000e7c82 */ /* 0x000fca0008000000 */
.L_x_13:
[----:B------:R-:W-:Y:S01]  /*1340*/  USHF.R.U64 UR10, UR9, UR32, UR14 ;  /* 0x00000020090a7299 */ /* 0x000fe2000800120e */
[----:B--2---:R-:W-:Y:S01]  /*1350*/  IMAD.U32 R6, RZ, RZ, UR4 ;  /* 0x00000004ff067e24 */ /* 0x004fe2000f8e00ff */
[----:B------:R-:W-:Y:S01]  /*1360*/  USHF.L.U32 UR9, UR34, UR31, URZ ;  /* 0x0000001f22097299 */ /* 0x000fe2000800063f */
[----:B------:R-:W-:Y:S01]  /*1370*/  IMAD.MOV.U32 R3, RZ, RZ, 0x1 ;  /* 0x00000001ff037424 */ /* 0x000fe200078e00ff */
[----:B------:R-:W-:Y:S02]  /*1380*/  ULOP3.LUT UR12, UR35, UR12, URZ, 0xc0, !UPT ;  /* 0x0000000c230c7292 */ /* 0x000fe4000f8ec03f */
[----:B------:R-:W-:Y:S01]  /*1390*/  UIADD3 UR11, -UR10, URZ, URZ ;  /* 0x0000003f0a0b7290 */ /* 0x000fe2000fffe13f */
[----:B------:R0:W-:Y:S01]  /*13a0*/  STL [R1+0x7c], R6 ;  /* 0x00007c0601007387 */ /* 0x0001e20000100800 */
[----:B------:R-:W-:Y:S02]  /*13b0*/  UIMAD UR12, UR9, UR10, UR12 ;  /* 0x0000000a090c72a4 */ /* 0x000fe4000f8e020c */
[----:B------:R-:W-:-:S02]  /*13c0*/  ULOP3.LUT UR29, UR30, UR29, URZ, 0xc0, !UPT ;  /* 0x0000001d1e1d7292 */ /* 0x000fc4000f8ec03f */
[----:B------:R-:W-:Y:S01]  /*13d0*/  UIMAD UR9, UR11, UR33, UR36 ;  /* 0x000000210b0972a4 */ /* 0x000fe2000f8e0224 */
[----:B------:R-:W-:Y:S02]  /*13e0*/  ULDC UR10, c[0x0][0x610] ;  /* 0x00018400000a7ab9 */ /* 0x000fe40000000800 */
[----:B------:R-:W-:Y:S02]  /*13f0*/  UIMAD UR8, UR12, UR10, UR8 ;  /* 0x0000000a0c0872a4 */ /* 0x000fe4000f8e0208 */
[----:B------:R-:W-:-:S04]  /*1400*/  UIMAD UR9, UR9, UR5, UR29 ;  /* 0x00000005090972a4 */ /* 0x000fc8000f8e021d */
[----:B------:R-:W-:Y:S02]  /*1410*/  USEL UR5, UR9, UR8, !UP2 ;  /* 0x0000000809057287 */ /* 0x000fe4000d000000 */
[----:B------:R-:W-:-:S04]  /*1420*/  USEL UR8, UR8, UR9, !UP2 ;  /* 0x0000000908087287 */ /* 0x000fc8000d000000 */
[----:B------:R-:W-:Y:S02]  /*1430*/  IMAD.U32 R5, RZ, RZ, UR5 ;  /* 0x00000005ff057e24 */ /* 0x000fe4000f8e00ff */
[----:B------:R-:W-:-:S05]  /*1440*/  IMAD.U32 R4, RZ, RZ, UR8 ;  /* 0x00000008ff047e24 */ /* 0x000fca000f8e00ff */
[----:B------:R0:W-:Y:S04]  /*1450*/  STL [R1+0x8c], R4 ;  /* 0x00008c0401007387 */ /* 0x0001e80000100800 */
[----:B------:R0:W-:Y:S02]  /*1460*/  STL [R1+0x90], R5 ;  /* 0x0000900501007387 */ /* 0x0001e40000100800 */
.L_x_11:
[----:B------:R-:W-:Y:S05]  /*1470*/  @!P1 BRA `(.L_x_14) ;  /* 0x00000000000c9947 */ /* 0x000fea0003800000 */
[----:B------:R-:W-:Y:S01]  /*1480*/  UCGABAR_WAIT ;  /* 0x0000000000007dc7 */ /* 0x000fe20008000000 */
[----:B------:R-:W-:Y:S01]  /*1490*/  CCTL.IVALL ;  /* 0x00000000ff00798f */ /* 0x000fe20002000000 */
[----:B------:R-:W-:Y:S05]  /*14a0*/  BRA `(.L_x_15) ;  /* 0x0000000000047947 */ /* 0x000fea0003800000 */
.L_x_14:
[----:B------:R-:W-:Y:S06]  /*14b0*/  BAR.SYNC.DEFER_BLOCKING 0x0 ;  /* 0x0000000000007b1d */ /* 0x000fec0000010000 */
.L_x_15:
[----:B------:R-:W-:Y:S02]  /*14c0*/  ULDC UR4, c[0x0][0x28c] ;  /* 0x0000a30000047ab9 */ /* 0x000fe40000000800 */
[----:B------:R-:W-:-:S04]  /*14d0*/  UIADD3 UR4, UR4, 0x3f, URZ ;  /* 0x0000003f04047890 */ /* 0x000fc8000fffe03f */
[----:B------:R-:W-:-:S04]  /*14e0*/  USHF.R.S32.HI UR5, URZ, 0x1f, UR4 ;  /* 0x0000001f3f057899 */ /* 0x000fc80008011404 */
[----:B------:R-:W-:-:S04]  /*14f0*/  ULEA.HI UR5, UR5, UR4, URZ, 0x6 ;  /* 0x0000000405057291 */ /* 0x000fc8000f8f303f */
[----:B------:R-:W-:Y:S01]  /*1500*/  USHF.R.S32.HI UR14, URZ, 0x6, UR5 ;  /* 0x000000063f0e7899 */ /* 0x000fe20008011405 */
[----:B------:R-:W-:Y:S11]  /*1510*/  @!P2 BRA `(.L_x_16) ;  /* 0x000000dc0024a947 */ /* 0x000ff60003800000 */
[----:B------:R-:W-:-:S06]  /*1520*/  UISETP.GT.U32.AND UP1, UPT, UR18, 0x1, UPT ;  /* 0x000000011200788c */ /* 0x000fcc000bf24070 */
[----:B------:R-:W-:-:S13]  /*1530*/  PLOP3.LUT P0, PT, PT, PT, UP1, 0x80, 0x0 ;  /* 0x000000000000781c */ /* 0x000fda0003f0f018 */
[----:B------:R-:W-:Y:S05]  /*1540*/  @P0 EXIT ;  /* 0x000000000000094d */ /* 0x000fea0003800000 */
.L_x_17:
[----:B------:R-:W-:-:S08]  /*1550*/  NOP ;  /* 0x0000000000007918 */ /* 0x000fd00000000000 */
[----:B------:R-:W1:Y:S02]  /*1560*/  USETMAXREG.TRY_ALLOC.CTAPOOL UP1, 0xe8 ;  /* 0x000000e8000079c8 */ /* 0x000e640008020600 */
[----:B-1----:R-:W-:-:S13]  /*1570*/  PLOP3.LUT P0, PT, PT, PT, UP1, 0x80, 0x0 ;  /* 0x000000000000781c */ /* 0x002fda0003f0f018 */
[----:B------:R-:W-:Y:S05]  /*1580*/  @!P0 BRA `(.L_x_17) ;  /* 0xfffffffc00f08947 */ /* 0x000fea000383ffff */
[----:B------:R-:W-:-:S13]  /*1590*/  LOP3.LUT P0, RZ, R3, 0xff, RZ, 0xc0, !PT ;  /* 0x000000ff03ff7812 */ /* 0x000fda000780c0ff */
[----:B------:R-:W-:Y:S05]  /*15a0*/  @!P0 EXIT ;  /* 0x000000000000894d */ /* 0x000fea0003800000 */
[----:B------:R-:W1:Y:S01]  /*15b0*/  S2UR UR4, SR_CgaCtaId ;  /* 0x00000000000479c3 */ /* 0x000e620000008800 */
[CC--:B------:R-:W-:Y:S01]  /*15c0*/  LEA.HI R0, R7.reuse, R2.reuse, RZ, 0x2 ;  /* 0x0000000207007211 */ /* 0x0c0fe200078f10ff */
[----:B------:R-:W-:Y:S01]  /*15d0*/  UIADD3 UR6, UR19, -0x1, URZ ;  /* 0xffffffff13067890 */ /* 0x000fe2000fffe03f */
[----:B------:R-:W-:Y:S01]  /*15e0*/  LEA.HI R7, R7, R2, RZ, 0x5 ;  /* 0x0000000207077211 */ /* 0x000fe200078f28ff */
[----:B------:R-:W-:Y:S01]  /*15f0*/  UMOV UR16, 0x400 ;  /* 0x0000040000107882 */ /* 0x000fe20000000000 */
[--C-:B------:R-:W-:Y:S01]  /*1600*/  SHF.R.S32.HI R3, RZ, 0x2, R0.reuse ;  /* 0x00000002ff037819 */ /* 0x100fe20000011400 */
[----:B------:R-:W-:Y:S01]  /*1610*/  USHF.R.U32.HI UR5, URZ, 0x2, UR14 ;  /* 0x000000023f057899 */ /* 0x000fe2000801160e */
[----:B------:R-:W-:Y:S01]  /*1620*/  SHF.R.S32.HI R0, RZ, 0x1f, R0 ;  /* 0x0000001fff007819 */ /* 0x000fe20000011400 */
[----:B------:R-:W-:Y:S01]  /*1630*/  UISETP.LT.AND UP1, UPT, UR14, 0x1, UPT ;  /* 0x000000010e00788c */ /* 0x000fe2000bf21270 */
[----:B------:R-:W-:Y:S01]  /*1640*/  SHF.R.S32.HI R7, RZ, 0x5, R7 ;  /* 0x00000005ff077819 */ /* 0x000fe20000011407 */
[----:B------:R-:W-:Y:S01]  /*1650*/  ULOP3.LUT UR15, UR14, 0x3, URZ, 0xc0, !UPT ;  /* 0x000000030e0f7892 */ /* 0x000fe2000f8ec03f */
[----:B------:R-:W-:Y:S01]  /*1660*/  LEA.HI R0, R0, R3, RZ, 0x3 ;  /* 0x0000000300007211 */ /* 0x000fe200078f18ff */
[----:B------:R-:W-:-:S02]  /*1670*/  ULOP3.LUT UR5, UR5, 0x1, URZ, 0xc0, !UPT ;  /* 0x0000000105057892 */ /* 0x000fc4000f8ec03f */
[----:B------:R-:W-:Y:S01]  /*1680*/  USEL UR12, UR14, 0x1, UP1 ;  /* 0x000000010e0c7887 */ /* 0x000fe20008800000 */
[----:B------:R-:W-:Y:S01]  /*1690*/  LOP3.LUT R0, R0, 0xfffffff8, RZ, 0xc0, !PT ;  /* 0xfffffff800007812 */ /* 0x000fe200078ec0ff */
[----:B------:R-:W-:Y:S02]  /*16a0*/  USEL UR15, UR15, URZ, !UP0 ;  /* 0x0000003f0f0f7287 */ /* 0x000fe4000c000000 */
[----:B------:R-:W-:Y:S02]  /*16b0*/  UISETP.NE.AND UP1, UPT, UR6, URZ, UPT ;  /* 0x0000003f0600728c */ /* 0x000fe4000bf25270 */
[----:B------:R-:W-:Y:S01]  /*16c0*/  IMAD.IADD R2, R3, 0x1, -R0 ;  /* 0x0000000103027824 */ /* 0x000fe200078e0a00 */
[----:B------:R-:W-:Y:S02]  /*16d0*/  UISETP.EQ.U32.AND UP0, UPT, UR5, 0x1, !UP0 ;  /* 0x000000010500788c */ /* 0x000fe4000c702070 */
[----:B------:R-:W-:Y:S01]  /*16e0*/  ULOP3.LUT UR32, UR7, 0x1, URZ, 0xfc, !UPT ;  /* 0x0000000107207892 */ /* 0x000fe2000f8efc3f */
[--C-:B------:R-:W-:Y:S01]  /*16f0*/  IMAD R0, R7, -0x10, -R2.reuse ;  /* 0xfffffff007007824 */ /* 0x100fe200078e0a02 */
[----:B-1----:R-:W-:Y:S01]  /*1700*/  ULEA UR16, UR4, UR16, 0x18 ;  /* 0x0000001004107291 */ /* 0x002fe2000f8ec03f */
[----:B------:R-:W-:Y:S01]  /*1710*/  SHF.R.S32.HI R3, RZ, 0x1f, R2 ;  /* 0x0000001fff037819 */ /* 0x000fe20000011402 */
[----:B------:R-:W-:-:S02]  /*1720*/  USHF.L.U32 UR4, UR6, 0x3, URZ ;  /* 0x0000000306047899 */ /* 0x000fc4000800063f */
[----:B------:R-:W-:Y:S02]  /*1730*/  UIADD3 UR30, UR16, 0x50, URZ ;  /* 0x00000050101e7890 */ /* 0x000fe4000fffe03f */
[----:B------:R-:W-:Y:S01]  /*1740*/  ULOP3.LUT UR4, UR4, 0x8, URZ, 0xc0, !UPT ;  /* 0x0000000804047892 */ /* 0x000fe2000f8ec03f */
[----:B------:R-:W-:Y:S01]  /*1750*/  IMAD.WIDE R2, R7, 0x10, R2 ;  /* 0x0000001007027825 */ /* 0x000fe200078e0202 */
[----:B------:R-:W-:Y:S02]  /*1760*/  USHF.L.U32 UR31, UR14, 0x1, URZ ;  /* 0x000000010e1f7899 */ /* 0x000fe4000800063f */
[----:B------:R-:W-:Y:S02]  /*1770*/  ULOP3.LUT UR33, UR4, 0x8, URZ, 0x3c, !UPT ;  /* 0x0000000804217892 */ /* 0x000fe4000f8e3c3f */
[----:B------:R-:W-:Y:S02]  /*1780*/  ULOP3.LUT UR18, UR4, 0x18, URZ, 0x3c, !UPT ;  /* 0x0000001804127892 */ /* 0x000fe4000f8e3c3f */
[----:B------:R-:W-:Y:S01]  /*1790*/  UIADD3 UR12, -UR12, UR14, URZ ;  /* 0x0000000e0c0c7290 */ /* 0x000fe2000fffe13f */
[----:B------:R-:W-:Y:S01]  /*17a0*/  ULDC UR4, c[0x0][0x284] ;  /* 0x0000a10000047ab9 */ /* 0x000fe20000000800 */
[----:B------:R-:W-:Y:S01]  /*17b0*/  USEL UR29, URZ, 0x1, UP1 ;  /* 0x000000013f1d7887 */ /* 0x000fe20008800000 */
[----:B------:R-:W-:Y:S01]  /*17c0*/  VIADD R0, R0, UR4 ;  /* 0x0000000400007c36 */ /* 0x000fe20008000000 */
[----:B------:R-:W-:-:S02]  /*17d0*/  ULEA UR19, UR19, UR30, 0x3 ;  /* 0x0000001e13137291 */ /* 0x000fc4000f8e183f */
[----:B------:R-:W-:Y:S02]  /*17e0*/  USEL UR17, URZ, 0x1, !UP0 ;  /* 0x000000013f117887 */ /* 0x000fe4000c000000 */
[----:B------:R1:W-:Y:S04]  /*17f0*/  STL [R1+0x94], R0 ;  /* 0x0000940001007387 */ /* 0x0003e80000100800 */
[----:B------:R1:W-:Y:S06]  /*1800*/  STL.64 [R1+0x98], R2 ;  /* 0x0000980201007387 */ /* 0x0003ec0000100a00 */
.L_x_300:
[----:B-1----:R-:W-:Y:S01]  /*1810*/  IMAD.U32 R0, RZ, RZ, UR29 ;  /* 0x0000001dff007e24 */ /* 0x002fe2000f8e00ff */
[----:B0-2---:R-:W1:Y:S01]  /*1820*/  LDC R2, c[0x0][0x28c] ;  /* 0x0000a300ff027b82 */ /* 0x005e620000000800 */
[----:B------:R-:W-:Y:S01]  /*1830*/  UMOV UR4, URZ ;  /* 0x0000003f00047c82 */ /* 0x000fe20008000000 */
[----:B------:R-:W-:Y:S02]  /*1840*/  UMOV UR20, UR15 ;  /* 0x0000000f00147c82 */ /* 0x000fe40008000000 */
[----:B------:R-:W-:-:S04]  /*1850*/  SHF.L.U32 R0, R0, 0x1f, RZ ;  /* 0x0000001f00007819 */ /* 0x000fc800000006ff */
[----:B------:R-:W3:Y:S01]  /*1860*/  SYNCS.PHASECHK.TRANS64.TRYWAIT P0, [UR19+-0x8], R0 ;  /* 0xfffff800ff0075a7 */ /* 0x000ee20008000153 */
[----:B-1----:R-:W-:Y:S01]  /*1870*/  ISETP.GE.AND P1, PT, R2, 0x1, PT ;  /* 0x000000010200780c */ /* 0x002fe20003f26270 */
[----:B---34-:R-:W-:-:S12]  /*1880*/  @!P0 BRA `(.L_x_18) ;  /* 0x000000e800d08947 */ /* 0x018fd80003800000 */
.L_x_322:
[----:B------:R3:W-:Y:S01]  /*1890*/  STL [R1+0x74], RZ ;  /* 0x000074ff01007387 */ /* 0x0007e20000100800 */
[----:B------:R-:W-:Y:S01]  /*18a0*/  UMOV UR5, URZ ;  /* 0x0000003f00057c82 */ /* 0x000fe20008000000 */
[----:B------:R-:W-:Y:S01]  /*18b0*/  UMOV UR6, URZ ;  /* 0x0000003f00067c82 */ /* 0x000fe20008000000 */
[----:B-1----:R-:W-:Y:S01]  /*18c0*/  IMAD.MOV.U32 R0, RZ, RZ, RZ ;  /* 0x000000ffff007224 */ /* 0x002fe200078e00ff */
[----:B------:R3:W-:Y:S01]  /*18d0*/  STL [R1+0x70], RZ ;  /* 0x000070ff01007387 */ /* 0x0007e20000100800 */
[----:B------:R-:W-:Y:S02]  /*18e0*/  CS2R R2, SRZ ;  /* 0x0000000000027805 */ /* 0x000fe4000001ff00 */
[----:B0-2---:R-:W-:Y:S02]  /*18f0*/  CS2R R4, SRZ ;  /* 0x0000000000047805 */ /* 0x005fe4000001ff00 */
[----:B------:R-:W-:Y:S01]  /*1900*/  CS2R R6, SRZ ;  /* 0x0000000000067805 */ /* 0x000fe2000001ff00 */
[----:B------:R3:W-:Y:S01]  /*1910*/  STL [R1+0x6c], RZ ;  /* 0x00006cff01007387 */ /* 0x0007e20000100800 */
[----:B------:R-:W-:-:S02]  /*1920*/  CS2R R8, SRZ ;  /* 0x0000000000087805 */ /* 0x000fc4000001ff00 */
[----:B------:R-:W-:Y:S02]  /*1930*/  CS2R R10, SRZ ;  /* 0x00000000000a7805 */ /* 0x000fe4000001ff00 */
[----:B------:R-:W-:Y:S01]  /*1940*/  CS2R R12, SRZ ;  /* 0x00000000000c7805 */ /* 0x000fe2000001ff00 */
[----:B------:R3:W-:Y:S01]  /*1950*/  STL [R1+0x68], RZ ;  /* 0x000068ff01007387 */ /* 0x0007e20000100800 */
[----:B------:R-:W-:Y:S02]  /*1960*/  CS2R R14, SRZ ;  /* 0x00000000000e7805 */ /* 0x000fe4000001ff00 */
[----:B------:R-:W-:Y:S02]  /*1970*/  CS2R R16, SRZ ;  /* 0x0000000000107805 */ /* 0x000fe4000001ff00 */
        /* <DEDUP_REMOVED lines=54> */
[----:B------:R-:W-:Y:S01]  /*1ce0*/  IMAD.MOV.U32 R226, RZ, RZ, RZ ;  /* 0x000000ffffe27224 */ /* 0x000fe200078e00ff */
[----:B------:R-:W-:Y:S01]  /*1cf0*/  CS2R R24, SRZ ;  /* 0x0000000000187805 */ /* 0x000fe2000001ff00 */
[----:B------:R-:W-:Y:S01]  /*1d00*/  IMAD.U32 R227, RZ, RZ, UR17 ;  /* 0x00000011ffe37e24 */ /* 0x000fe2000f8e00ff */
[----:B------:R3:W-:Y:S01]  /*1d10*/  STL [R1+0x2c], RZ ;  /* 0x00002cff01007387 */ /* 0x0007e20000100800 */
[----:B------:R-:W-:Y:S02]  /*1d20*/  CS2R R26, SRZ ;  /* 0x00000000001a7805 */ /* 0x000fe4000001ff00 */
[----:B------:R-:W-:-:S02]  /*1d30*/  CS2R R28, SRZ ;  /* 0x00000000001c7805 */ /* 0x000fc4000001ff00 */
[----:B------:R-:W-:Y:S01]  /*1d40*/  CS2R R30, SRZ ;  /* 0x00000000001e7805 */ /* 0x000fe2000001ff00 */
[----:B------:R3:W-:Y:S01]  /*1d50*/  STL [R1+0x28], RZ ;  /* 0x000028ff01007387 */ /* 0x0007e20000100800 */
[----:B------:R-:W-:Y:S02]  /*1d60*/  CS2R R32, SRZ ;  /* 0x0000000000207805 */ /* 0x000fe4000001ff00 */
[----:B------:R-:W-:Y:S02]  /*1d70*/  CS2R R34, SRZ ;  /* 0x0000000000227805 */ /* 0x000fe4000001ff00 */
[----:B------:R-:W-:Y:S01]  /*1d80*/  CS2R R36, SRZ ;  /* 0x0000000000247805 */ /* 0x000fe2000001ff00 */
        /* <DEDUP_REMOVED lines=36> */
[----:B------:R3:W-:Y:S01]  /*1fd0*/  STL [R1], RZ ;  /* 0x000000ff01007387 */ /* 0x0007e20000100800 */
[----:B------:R-:W-:Y:S02]  /*1fe0*/  CS2R R92, SRZ ;  /* 0x00000000005c7805 */ /* 0x000fe4000001ff00 */
[----:B------:R-:W-:Y:S02]  /*1ff0*/  CS2R R94, SRZ ;  /* 0x00000000005e7805 */ /* 0x000fe4000001ff00 */
[----:B------:R-:W-:Y:S02]  /*2000*/  CS2R R96, SRZ ;  /* 0x0000000000607805 */ /* 0x000fe4000001ff00 */
[----:B------:R-:W-:Y:S02]  /*2010*/  CS2R R98, SRZ ;  /* 0x0000000000627805 */ /* 0x000fe4000001ff00 */
[----:B------:R-:W-:-:S02]  /*2020*/  CS2R R100, SRZ ;  /* 0x0000000000647805 */ /* 0x000fc4000001ff00 */
[----:B------:R-:W-:Y:S02]  /*2030*/  CS2R R102, SRZ ;  /* 0x0000000000667805 */ /* 0x000fe4000001ff00 */
        /* <DEDUP_REMOVED lines=23> */
[----:B------:R-:W-:Y:S01]  /*21b0*/  CS2R R150, SRZ ;  /* 0x0000000000967805 */ /* 0x000fe2000001ff00 */
[----:B---3--:R-:W-:Y:S06]  /*21c0*/  @!P1 BRA `(.L_x_19) ;  /* 0x0000001000749947 */ /* 0x008fec0003800000 */
[----:B------:R-:W-:-:S06]  /*21d0*/  UISETP.NE.AND UP0, UPT, UR32, 0x3, UPT ;  /* 0x000000032000788c */ /* 0x000fcc000bf05270 */
[----:B------:R-:W-:-:S13]  /*21e0*/  PLOP3.LUT P1, PT, PT, PT, UP0, 0x80, 0x0 ;  /* 0x000000000000781c */ /* 0x000fda0003f2f008 */
[----:B------:R-:W-:Y:S05]  /*21f0*/  @!P1 BRA `(.L_x_20) ;  /* 0x0000000000049947 */ /* 0x000fea0003800000 */
[----:B------:R-:W-:Y:S01]  /*2200*/  BPT.TRAP 0x1 ;  /* 0x000000040000795c */ /* 0x000fe20000300000 */
.L_x_20:
[----:B------:R-:W-:Y:S01]  /*2210*/  ULEA UR4, UR15, UR16, 0x3 ;  /* 0x000000100f047291 */ /* 0x000fe2000f8e183f */
[----:B------:R-:W-:-:S05]  /*2220*/  IMAD.U32 R0, RZ, RZ, UR17 ;  /* 0x00000011ff007e24 */ /* 0x000fca000f8e00ff */
[----:B------:R-:W-:-:S04]  /*2230*/  SHF.L.U32 R0, R0, 0x1f, RZ ;  /* 0x0000001f00007819 */ /* 0x000fc800000006ff */
[----:B------:R0:W1:Y:S01]  /*2240*/  SYNCS.PHASECHK.TRANS64.TRYWAIT P0, [UR4], R0 ;  /* 0x00000000ff0075a7 */ /* 0x0000620008000144 */
[----:B------:R-:W-:Y:S05]  /*2250*/  @!P1 BRA `(.L_x_21) ;  /* 0x0000000000049947 */ /* 0x000fea0003800000 */
[----:B------:R-:W-:Y:S01]  /*2260*/  BPT.TRAP 0x1 ;  /* 0x000000040000795c */ /* 0x000fe20000300000 */
.L_x_21:
[----:B-1----:R-:W-:Y:S05]  /*2270*/  @P0 BRA `(.L_x_22) ;  /* 0x0000000000080947 */ /* 0x002fea0003800000 */
[----:B------:R-:W1:Y:S02]  /*2280*/  SYNCS.PHASECHK.TRANS64.TRYWAIT P0, [UR4], R0 ;  /* 0x00000000ff0075a7 */ /* 0x000e640008000144 */
[----:B-1----:R-:W-:Y:S05]  /*2290*/  @!P0 BRA `(.L_x_23) ;  /* 0x000000e000648947 */ /* 0x002fea0003800000 */
.L_x_22:
[----:B------:R-:W-:Y:S01]  /*22a0*/  UIADD3 UR4, UR16, 0x180, URZ ;  /* 0x0000018010047890 */ /* 0x000fe2000fffe03f */
[----:B------:R-:W-:Y:S01]  /*22b0*/  WARPGROUP.ARRIVE ;  /* 0x00000000000079c5 */ /* 0x000fe20000000000 */
[----:B------:R-:W-:Y:S01]  /*22c0*/  UIADD3 UR5, UR16, 0x4180, URZ ;  /* 0x0000418010057890 */ /* 0x000fe2000fffe03f */
[----:B------:R2:W-:Y:S01]  /*22d0*/  STL [R1+0x74], RZ ;  /* 0x000074ff01007387 */ /* 0x0005e20000100800 */
[----:B------:R-:W-:Y:S01]  /*22e0*/  USHF.R.U32.HI UR4, URZ, 0x4, UR4 ;  /* 0x000000043f047899 */ /* 0x000fe20008011604 */
[----:B01----:R-:W-:Y:S01]  /*22f0*/  IMAD.MOV.U32 R0, RZ, RZ, RZ ;  /* 0x000000ffff007224 */ /* 0x003fe200078e00ff */
[----:B------:R-:W-:Y:S01]  /*2300*/  USHF.R.U32.HI UR5, URZ, 0x4, UR5 ;  /* 0x000000043f057899 */ /* 0x000fe20008011605 */
[----:B------:R2:W-:Y:S01]  /*2310*/  STL [R1+0x70], RZ ;  /* 0x000070ff01007387 */ /* 0x0005e20000100800 */
[----:B------:R-:W-:Y:S01]  /*2320*/  ULOP3.LUT UR4, UR4, 0x3fff, URZ, 0xc0, !UPT ;  /* 0x00003fff04047892 */ /* 0x000fe2000f8ec03f */
[----:B------:R-:W-:Y:S01]  /*2330*/  CS2R R2, SRZ ;  /* 0x0000000000027805 */ /* 0x000fe2000001ff00 */
[----:B------:R-:W-:Y:S01]  /*2340*/  ULOP3.LUT UR5, UR5, 0x3fff, URZ, 0xc0, !UPT ;  /* 0x00003fff05057892 */ /* 0x000fe2000f8ec03f */
[----:B------:R2:W-:Y:S01]  /*2350*/  STL [R1+0x6c], RZ ;  /* 0x00006cff01007387 */ /* 0x0005e20000100800 */
[----:B------:R-:W-:Y:S01]  /*2360*/  ULOP3.LUT UR4, UR4, 0x10000, URZ, 0xfc, !UPT ;  /* 0x0001000004047892 */ /* 0x000fe2000f8efc3f */
[----:B------:R-:W-:Y:S01]  /*2370*/  CS2R R4, SRZ ;  /* 0x0000000000047805 */ /* 0x000fe2000001ff00 */
[----:B------:R-:W-:Y:S01]  /*2380*/  ULOP3.LUT UR5, UR5, 0x10000, URZ, 0xfc, !UPT ;  /* 0x0001000005057892 */ /* 0x000fe2000f8efc3f */
[----:B------:R2:W-:Y:S01]  /*2390*/  STL [R1+0x68], RZ ;  /* 0x000068ff01007387 */ /* 0x0005e20000100800 */
[----:B------:R-:W-:Y:S01]  /*23a0*/  ULEA UR8, UR15, UR4, 0x8 ;  /* 0x000000040f087291 */ /* 0x000fe2000f8e403f */
[----:B------:R-:W-:Y:S01]  /*23b0*/  CS2R R6, SRZ ;  /* 0x0000000000067805 */ /* 0x000fe2000001ff00 */
[----:B------:R-:W-:Y:S01]  /*23c0*/  ULEA UR10, UR15, UR5, 0xa ;  /* 0x000000050f0a7291 */ /* 0x000fe2000f8e503f */
[----:B------:R2:W-:Y:S01]  /*23d0*/  STL [R1+0x64], RZ ;  /* 0x000064ff01007387 */ /* 0x0005e20000100800 */
[----:B------:R-:W-:Y:S01]  /*23e0*/  UMOV UR9, 0x80000020 ;  /* 0x8000002000097882 */ /* 0x000fe20000000000 */
[----:B------:R-:W-:Y:S01]  /*23f0*/  UMOV UR11, 0x80000020 ;  /* 0x80000020000b7882 */ /* 0x000fe20000000000 */
[----:B------:R-:W-:Y:S01]  /*2400*/  ULDC UR5, c[0x0][0x50c] ;  /* 0x0001430000057ab9 */ /* 0x000fe20000000800 */
[----:B------:R2:W-:Y:S01]  /*2410*/  STL [R1+0x60], RZ ;  /* 0x000060ff01007387 */ /* 0x0005e20000100800 */
[----:B------:R-:W-:Y:S01]  /*2420*/  UISETP.NE.AND UP0, UPT, UR5, 0x2, UPT ;  /* 0x000000020500788c */ /* 0x000fe2000bf05270 */
[----:B------:R-:W-:Y:S01]  /*2430*/  CS2R R8, SRZ ;  /* 0x0000000000087805 */ /* 0x000fe2000001ff00 */
[----:B------:R-:W-:Y:S01]  /*2440*/  UMOV UR4, 0x2 ;  /* 0x0000000200047882 */ /* 0x000fe20000000000 */
[----:B------:R-:W-:Y:S01]  /*2450*/  QGMMA.64x256x32.F32.E5M2.E5M2 R24, gdesc[UR8], RZ, !UPT ;  /* 0x03e00000081879f3 */ /* 0x000fe2000c7038ff */
[----:B------:R2:W-:Y:S01]  /*2460*/  STL [R1+0x5c], RZ ;  /* 0x00005cff01007387 */ /* 0x0005e20000100800 */
[----:B------:R-:W-:Y:S01]  /*2470*/  USEL UR5, URZ, 0x1, UP0 ;  /* 0x000000013f057887 */ /* 0x000fe20008000000 */
[----:B------:R-:W-:Y:S01]  /*2480*/  CS2R R10, SRZ ;  /* 0x00000000000a7805 */ /* 0x000fe2000001ff00 */
[----:B------:R-:W-:Y:S01]  /*2490*/  UIADD3 UR8, UR8, 0x2, URZ ;  /* 0x0000000208087890 */ /* 0x000fe2000fffe03f */
[----:B------:R2:W-:Y:S01]  /*24a0*/  STL [R1+0x58], RZ ;  /* 0x000058ff01007387 */ /* 0x0005e20000100800 */
[----:B------:R-:W-:Y:S01]  /*24b0*/  UIADD3 UR10, UR10, 0x2, URZ ;  /* 0x000000020a0a7890 */ /* 0x000fe2000fffe03f */
[----:B------:R-:W-:-:S02]  /*24c0*/  CS2R R12, SRZ ;  /* 0x00000000000c7805 */ /* 0x000fc4000001ff00 */
[----:B------:R-:W-:Y:S01]  /*24d0*/  ISETP.NE.AND P0, PT, RZ, UR5, PT ;  /* 0x00000005ff007c0c */ /* 0x000fe2000bf05270 */
[----:B------:R2:W-:Y:S01]  /*24e0*/  STL [R1+0x54], RZ ;  /* 0x000054ff01007387 */ /* 0x0005e20000100800 */
[----:B------:R-:W-:Y:S01]  /*24f0*/  UMOV UR9, 0x80000020 ;  /* 0x8000002000097882 */ /* 0x000fe20000000000 */
[----:B------:R-:W-:Y:S01]  /*2500*/  UMOV UR11, 0x80000020 ;  /* 0x80000020000b7882 */ /* 0x000fe20000000000 */
        /* <DEDUP_REMOVED lines=55> */
[----:B------:R-:W-:Y:S01]  /*2880*/  CS2R R224, SRZ ;  /* 0x0000000000e07805 */ /* 0x000fe2000001ff00 */
[----:B------:R-:W-:Y:S01]  /*2890*/  IMAD.MOV.U32 R226, RZ, RZ, RZ ;  /* 0x000000ffffe27224 */ /* 0x000fe200078e00ff */
[----:B------:R2:W-:Y:S04]  /*28a0*/  STL [R1+0x18], RZ ;  /* 0x000018ff01007387 */ /* 0x0005e80000100800 */
[----:B------:R2:W-:Y:S04]  /*28b0*/  STL [R1+0x14], RZ ;  /* 0x000014ff01007387 */ /* 0x0005e80000100800 */
[----:B------:R2:W-:Y:S04]  /*28c0*/  STL [R1+0x10], RZ ;  /* 0x000010ff01007387 */ /* 0x0005e80000100800 */
[----:B------:R2:W-:Y:S04]  /*28d0*/  STL [R1+0xc], RZ ;  /* 0x00000cff01007387 */ /* 0x0005e80000100800 */
[----:B------:R2:W-:Y:S04]  /*28e0*/  STL [R1+0x8], RZ ;  /* 0x000008ff01007387 */ /* 0x0005e80000100800 */
[----:B------:R2:W-:Y:S04]  /*28f0*/  STL [R1+0x4], RZ ;  /* 0x000004ff01007387 */ /* 0x0005e80000100800 */
[----:B------:R2:W-:Y:S01]  /*2900*/  STL [R1], RZ ;  /* 0x000000ff01007387 */ /* 0x0005e20000100800 */
[----:B------:R-:W-:Y:S01]  /*2910*/  QGMMA.64x256x32.F32.E5M2.E5M2 R24, gdesc[UR8], R24, gsb0 ;  /* 0x03e00000081879f3 */ /* 0x000fe20008003818 */
[----:B------:R-:W-:Y:S05]  /*2920*/  @!P0 BRA `(.L_x_24) ;  /* 0x0000000800808947 */ /* 0x000fea0003800000 */
[----:B------:R-:W-:Y:S02]  /*2930*/  WARPGROUP.DEPBAR.LE gsb0, 0x0 ;  /* 0x00008000000079c5 */ /* 0x000fe40000010000 */
[----:B------:R-:W-:-:S01]  /*2940*/  FADD R227, RZ, R122 ;  /* 0x0000007affe37221 */ /* 0x000fc20000000000 */
[----:B------:R-:W-:Y:S01]  /*2950*/  FADD R226, RZ, R24 ;  /* 0x00000018ffe27221 */ /* 0x000fe20000000000 */
[----:B------:R-:W-:-:S01]  /*2960*/  FADD R225, RZ, R25 ;  /* 0x00000019ffe17221 */ /* 0x000fc20000000000 */
[----:B------:R-:W-:Y:S01]  /*2970*/  FADD R224, RZ, R26 ;  /* 0x0000001affe07221 */ /* 0x000fe20000000000 */
[----:B------:R-:W-:-:S01]  /*2980*/  FADD R223, RZ, R27 ;  /* 0x0000001bffdf7221 */ /* 0x000fc20000000000 */
[----:B------:R0:W-:Y:S01]  /*2990*/  STL [R1], R227 ;  /* 0x000000e301007387 */ /* 0x0001e20000100800 */
[----:B------:R-:W-:-:S01]  /*29a0*/  FADD R222, RZ, R28 ;  /* 0x0000001cffde7221 */ /* 0x000fc20000000000 */
[----:B------:R-:W-:Y:S01]  /*29b0*/  FADD R221, RZ, R29 ;  /* 0x0000001dffdd7221 */ /* 0x000fe20000000000 */
[----:B------:R-:W-:-:S01]  /*29c0*/  FADD R220, RZ, R30 ;  /* 0x0000001effdc7221 */ /* 0x000fc20000000000 */
[----:B------:R-:W-:Y:S01]  /*29d0*/  FADD R219, RZ, R31 ;  /* 0x0000001fffdb7221 */ /* 0x000fe20000000000 */
[----:B------:R-:W-:-:S01]  /*29e0*/  FADD R218, RZ, R32 ;  /* 0x00000020ffda7221 */ /* 0x000fc20000000000 */
[----:B------:R-:W-:Y:S01]  /*29f0*/  FADD R217, RZ, R33 ;  /* 0x00000021ffd97221 */ /* 0x000fe20000000000 */
[----:B------:R-:W-:-:S01]  /*2a00*/  FADD R216, RZ, R34 ;  /* 0x00000022ffd87221 */ /* 0x000fc20000000000 */
[----:B------:R-:W-:Y:S01]  /*2a10*/  FADD R215, RZ, R35 ;  /* 0x00000023ffd77221 */ /* 0x000fe20000000000 */
[----:B------:R-:W-:-:S01]  /*2a20*/  FADD R214, RZ, R36 ;  /* 0x00000024ffd67221 */ /* 0x000fc20000000000 */
[----:B0-----:R-:W-:Y:S01]  /*2a30*/  FADD R227, RZ, R123 ;  /* 0x0000007bffe37221 */ /* 0x001fe20000000000 */
[----:B------:R-:W-:-:S01]  /*2a40*/  FADD R213, RZ, R37 ;  /* 0x00000025ffd57221 */ /* 0x000fc20000000000 */
[----:B------:R-:W-:Y:S01]  /*2a50*/  FADD R212, RZ, R38 ;  /* 0x00000026ffd47221 */ /* 0x000fe20000000000 */
[----:B------:R-:W-:-:S01]  /*2a60*/  FADD R211, RZ, R39 ;  /* 0x00000027ffd37221 */ /* 0x000fc20000000000 */
[----:B------:R-:W-:Y:S01]  /*2a70*/  FADD R210, RZ, R40 ;  /* 0x00000028ffd27221 */ /* 0x000fe20000000000 */
[----:B------:R0:W-:Y:S01]  /*2a80*/  STL [R1+0x4], R227 ;  /* 0x000004e301007387 */ /* 0x0001e20000100800 */
        /* <DEDUP_REMOVED lines=93> */
[----:B------:R-:W-:Y:S01]  /*3060*/  UMOV UR4, URZ ;  /* 0x0000003f00047c82 */ /* 0x000fe20008000000 */
[----:B0-----:R-:W-:-:S05]  /*3070*/  FADD R227, RZ, R130 ;  /* 0x00000082ffe37221 */ /* 0x001fca0000000000 */
[----:B------:R0:W-:Y:S02]  /*3080*/  STL [R1+0x20], R227 ;  /* 0x000020e301007387 */ /* 0x0001e40000100800 */
        /* <DEDUP_REMOVED lines=42> */
.L_x_24:
[----:B------:R-:W-:-:S04]  /*3330*/  UIADD3 UR20, UR15, 0x1, URZ ;  /* 0x000000010f147890 */ /* 0x000fc8000fffe03f */
[----:B------:R-:W-:-:S04]  /*3340*/  UISETP.NE.AND UP0, UPT, UR20, 0x4, UPT ;  /* 0x000000041400788c */ /* 0x000fc8000bf05270 */
[----:B------:R-:W-:Y:S02]  /*3350*/  USEL UR6, URZ, 0x1, UP0 ;  /* 0x000000013f067887 */ /* 0x000fe40008000000 */
[----:B------:R-:W-:Y:S02]  /*3360*/  USEL UR20, UR20, URZ, UP0 ;  /* 0x0000003f14147287 */ /* 0x000fe40008000000 */
[----:B------:R-:W-:-:S06]  /*3370*/  ULOP3.LUT UR6, UR17, UR6, URZ, 0x3c, !UPT ;  /* 0x0000000611067292 */ /* 0x000fcc000f8e3c3f */
[----:B0-----:R-:W-:Y:S01]  /*3380*/  IMAD.U32 R227, RZ, RZ, UR6 ;  /* 0x00000006ffe37e24 */ /* 0x001fe2000f8e00ff */
[----:B------:R-:W-:-:S06]  /*3390*/  UMOV UR6, 0x1 ;  /* 0x0000000100067882 */ /* 0x000fcc0000000000 */
.L_x_19:
[----:B------:R-:W-:-:S06]  /*33a0*/  UISETP.GE.AND UP0, UPT, UR12, 0x1, UPT ;  /* 0x000000010c00788c */ /* 0x000fcc000bf06270 */
[----:B------:R-:W-:-:S13]  /*33b0*/  PLOP3.LUT P0, PT, PT, PT, UP0, 0x80, 0x0 ;  /* 0x000000000000781c */ /* 0x000fda0003f0f008 */
[----:B------:R-:W-:Y:S05]  /*33c0*/  @!P0 BRA `(.L_x_25) ;  /* 0x0000001000a48947 */ /* 0x000fea0003800000 */
[----:B------:R-:W-:Y:S01]  /*33d0*/  IMAD.U32 R228, RZ, RZ, UR12 ;  /* 0x0000000cffe47e24 */ /* 0x000fe2000f8e00ff */
[----:B------:R-:W-:Y:S01]  /*33e0*/  UMOV UR21, UR15 ;  /* 0x0000000f00157c82 */ /* 0x000fe20008000000 */
[----:B------:R-:W-:-:S05]  /*33f0*/  ULDC UR28, c[0x0][0x50c] ;  /* 0x00014300001c7ab9 */ /* 0x000fca0000000800 */
.L_x_33:
[----:B------:R-:W-:-:S06]  /*3400*/  UISETP.NE.AND UP0, UPT, UR32, 0x3, UPT ;  /* 0x000000032000788c */ /* 0x000fcc000bf05270 */
[----:B------:R-:W-:-:S13]  /*3410*/  PLOP3.LUT P1, PT, PT, PT, UP0, 0x80, 0x0 ;  /* 0x000000000000781c */ /* 0x000fda0003f2f008 */
[----:B-1---5:R-:W-:Y:S05]  /*3420*/  @!P1 BRA `(.L_x_26) ;  /* 0x0000000000049947 */ /* 0x022fea0003800000 */
[----:B------:R-:W-:Y:S01]  /*3430*/  BPT.TRAP 0x1 ;  /* 0x000000040000795c */ /* 0x000fe20000300000 */
.L_x_26:
[----:B------:R-:W-:Y:S01]  /*3440*/  ULEA UR8, UR20, UR16, 0x3 ;  /* 0x0000001014087291 */ /* 0x000fe2000f8e183f */
[----:B------:R-:W-:-:S08]  /*3450*/  SHF.L.U32 R229, R227, 0x1f, RZ ;  /* 0x0000001fe3e57819 */ /* 0x000fd000000006ff */
[----:B------:R0:W1:Y:S01]  /*3460*/  SYNCS.PHASECHK.TRANS64.TRYWAIT P0, [UR8], R229 ;  /* 0x000000e5ff0075a7 */ /* 0x0000620008000148 */
[----:B------:R-:W-:Y:S05]  /*3470*/  @!P1 BRA `(.L_x_27) ;  /* 0x0000000000049947 */ /* 0x000fea0003800000 */
[----:B------:R-:W-:Y:S01]  /*3480*/  BPT.TRAP 0x1 ;  /* 0x000000040000795c */ /* 0x000fe20000300000 */
.L_x_27:
[----:B-1----:R-:W-:Y:S05]  /*3490*/  @P0 BRA `(.L_x_28) ;  /* 0x0000000000080947 */ /* 0x002fea0003800000 */
[----:B------:R-:W1:Y:S02]  /*34a0*/  SYNCS.PHASECHK.TRANS64.TRYWAIT P0, [UR8], R229 ;  /* 0x000000e5ff0075a7 */ /* 0x000e640008000148 */
[----:B-1----:R-:W-:Y:S05]  /*34b0*/  @!P0 BRA `(.L_x_29) ;  /* 0x000000cc00f48947 */ /* 0x002fea0003800000 */
.L_x_28:
[----:B------:R-:W-:Y:S01]  /*34c0*/  UIADD3 UR8, UR16, 0x180, URZ ;  /* 0x0000018010087890 */ /* 0x000fe2000fffe03f */
[----:B------:R-:W-:Y:S01]  /*34d0*/  WARPGROUP.ARRIVE ;  /* 0x00000000000079c5 */ /* 0x000fe20000000000 */
[----:B------:R-:W-:Y:S02]  /*34e0*/  UIADD3 UR9, UR16, 0x4180, URZ ;  /* 0x0000418010097890 */ /* 0x000fe4000fffe03f */
[----:B------:R-:W-:Y:S02]  /*34f0*/  USHF.R.U32.HI UR8, URZ, 0x4, UR8 ;  /* 0x000000043f087899 */ /* 0x000fe40008011608 */
[----:B------:R-:W-:Y:S02]  /*3500*/  USHF.R.U32.HI UR9, URZ, 0x4, UR9 ;  /* 0x000000043f097899 */ /* 0x000fe40008011609 */
[----:B------:R-:W-:Y:S02]  /*3510*/  UISETP.NE.AND UP0, UPT, UR5, URZ, UPT ;  /* 0x0000003f0500728c */ /* 0x000fe4000bf05270 */
[----:B------:R-:W-:-:S02]  /*3520*/  ULOP3.LUT UR8, UR8, 0x3fff, URZ, 0xc0, !UPT ;  /* 0x00003fff08087892 */ /* 0x000fc4000f8ec03f */
[----:B------:R-:W-:Y:S02]  /*3530*/  ULOP3.LUT UR9, UR9, 0x3fff, URZ, 0xc0, !UPT ;  /* 0x00003fff09097892 */ /* 0x000fe4000f8ec03f */
[----:B------:R-:W-:Y:S02]  /*3540*/  USEL UR6, UR6, URZ, !UP0 ;  /* 0x0000003f06067287 */ /* 0x000fe4000c000000 */
[----:B------:R-:W-:Y:S02]  /*3550*/  ULOP3.LUT UR8, UR8, 0x10000, URZ, 0xfc, !UPT ;  /* 0x0001000008087892 */ /* 0x000fe4000f8efc3f */
[----:B------:R-:W-:Y:S02]  /*3560*/  ULOP3.LUT UR9, UR9, 0x10000, URZ, 0xfc, !UPT ;  /* 0x0001000009097892 */ /* 0x000fe4000f8efc3f */
[----:B------:R-:W-:Y:S02]  /*3570*/  UISETP.NE.U32.AND UP0, UPT, UR6, URZ, UPT ;  /* 0x0000003f0600728c */ /* 0x000fe4000bf05070 */
[----:B------:R-:W-:-:S02]  /*3580*/  ULEA UR8, UR20, UR8, 0x8 ;  /* 0x0000000814087291 */ /* 0x000fc4000f8e403f */
[----:B------:R-:W-:Y:S01]  /*3590*/  ULEA UR10, UR20, UR9, 0xa ;  /* 0x00000009140a7291 */ /* 0x000fe2000f8e503f */
[----:B------:R-:W-:Y:S02]  /*35a0*/  UMOV UR11, 0x80000020 ;  /* 0x80000020000b7882 */ /* 0x000fe40000000000 */
[----:B------:R-:W-:Y:S01]  /*35b0*/  UMOV UR9, 0x80000020 ;  /* 0x8000002000097882 */ /* 0x000fe20000000000 */
[----:B------:R-:W-:-:S05]  /*35c0*/  UIADD3 UR4, UR4, 0x2, URZ ;  /* 0x0000000204047890 */ /* 0x000fca000fffe03f */
[----:B------:R-:W-:Y:S01]  /*35d0*/  QGMMA.64x256x32.F32.E5M2.E5M2 R24, gdesc[UR8], R24, UP0 ;  /* 0x03e00000081879f3 */ /* 0x000fe2000bf03818 */
[----:B------:R-:W-:Y:S02]  /*35e0*/  UIADD3 UR8, UR8, 0x2, URZ ;  /* 0x0000000208087890 */ /* 0x000fe4000fffe03f */
[----:B------:R-:W-:Y:S01]  /*35f0*/  UIADD3 UR10, UR10, 0x2, URZ ;  /* 0x000000020a0a7890 */ /* 0x000fe2000fffe03f */
[----:B------:R-:W-:Y:S01]  /*3600*/  UMOV UR9, 0x80000020 ;  /* 0x8000002000097882 */ /* 0x000fe20000000000 */
[----:B------:R-:W-:Y:S01]  /*3610*/  UMOV UR11, 0x80000020 ;  /* 0x80000020000b7882 */ /* 0x000fe20000000000 */
[----:B------:R-:W-:-:S04]  /*3620*/  UISETP.NE.AND UP0, UPT, UR4, UR28, UPT ;  /* 0x0000001c0400728c */ /* 0x000fc8000bf05270 */
[----:B------:R-:W-:-:S06]  /*3630*/  USEL UR5, URZ, 0x1, UP0 ;  /* 0x000000013f057887 */ /* 0x000fcc0008000000 */
[----:B------:R-:W-:-:S12]  /*3640*/  ISETP.NE.AND P0, PT, RZ, UR5, PT ;  /* 0x00000005ff007c0c */ /* 0x000fd8000bf05270 */
[----:B------:R-:W-:Y:S03]  /*3650*/  QGMMA.64x256x32.F32.E5M2.E5M2 R24, gdesc[UR8], R24, gsb0 ;  /* 0x03e00000081879f3 */ /* 0x000fe60008003818 */
[----:B------:R-:W-:Y:S02]  /*3660*/  WARPGROUP.DEPBAR.LE gsb0, 0x1 ;  /* 0x00008000000079c5 */ /* 0x000fe40000010100 */
[----:B------:R-:W-:Y:S05]  /*3670*/  @!P0 BRA `(.L_x_30) ;  /* 0x0000000c00808947 */ /* 0x000fea0003800000 */
[----:B------:R-:W-:Y:S02]  /*3680*/  WARPGROUP.DEPBAR.LE gsb0, 0x0 ;  /* 0x00008000000079c5 */ /* 0x000fe40000010000 */
[----:B------:R-:W-:-:S01]  /*3690*/  FADD R226, R24, R226 ;  /* 0x000000e218e27221 */ /* 0x000fc20000000000 */
[----:B------:R-:W-:Y:S01]  /*36a0*/  FADD R225, R25, R225 ;  /* 0x000000e119e17221 */ /* 0x000fe20000000000 */
[----:B------:R1:W-:Y:S01]  /*36b0*/  STL [R1+0xa4], R227 ;  /* 0x0000a4e301007387 */ /* 0x0003e20000100800 */
[----:B------:R-:W-:-:S01]  /*36c0*/  FADD R224, R26, R224 ;  /* 0x000000e01ae07221 */ /* 0x000fc20000000000 */
[----:B------:R-:W-:Y:S01]  /*36d0*/  FADD R223, R27, R223 ;  /* 0x000000df1bdf7221 */ /* 0x000fe20000000000 */
[----:B------:R-:W-:-:S01]  /*36e0*/  FADD R222, R28, R222 ;  /* 0x000000de1cde7221 */ /* 0x000fc20000000000 */
[----:B------:R-:W-:Y:S01]  /*36f0*/  FADD R221, R29, R221 ;  /* 0x000000dd1ddd7221 */ /* 0x000fe20000000000 */
[----:B-1----:R-:W3:Y:S04]  /*3700*/  LDL.LU R227, [R1+0x30] ;  /* 0x0000300001e37983 */ /* 0x002ee80000300800 */
[----:B------:R1:W-:Y:S01]  /*3710*/  STL [R1+0xa8], R226 ;  /* 0x0000a8e201007387 */ /* 0x0003e20000100800 */
[----:B------:R-:W-:-:S01]  /*3720*/  FADD R220, R30, R220 ;  /* 0x000000dc1edc7221 */ /* 0x000fc20000000000 */
[----:B------:R-:W-:-:S02]  /*3730*/  FADD R219, R31, R219 ;  /* 0x000000db1fdb7221 */ /* 0x000fc40000000000 */
[----:B-1----:R-:W4:Y:S04]  /*3740*/  LDL.LU R226, [R1+0x2c] ;  /* 0x00002c0001e27983 */ /* 0x002f280000300800 */
[----:B------:R1:W-:Y:S01]  /*3750*/  STL [R1+0xac], R225 ;  /* 0x0000ace101007387 */ /* 0x0003e20000100800 */
[----:B------:R-:W-:-:S03]  /*3760*/  FADD R218, R32, R218 ;  /* 0x000000da20da7221 */ /* 0x000fc60000000000 */
[----:B-1----:R-:W2:Y:S04]  /*3770*/  LDL.LU R225, [R1+0x28] ;  /* 0x0000280001e17983 */ /* 0x002ea80000300800 */
        /* <DEDUP_REMOVED lines=9> */
[----:B------:R1:W-:Y:S04]  /*3810*/  STL [R1+0xbc], R221 ;  /* 0x0000bcdd01007387 */ /* 0x0003e80000100800 */
        /* <DEDUP_REMOVED lines=12> */
[----:B-1----:R-:W2:Y:S01]  /*38e0*/  LDL.LU R215, [R1] ;  /* 0x0000000001d77983 */ /* 0x002ea20000300800 */
[----:B------:R-:W-:-:S01]  /*38f0*/  FADD R214, R36, R214 ;  /* 0x000000d624d67221 */ /* 0x000fc20000000000 */
[----:B------:R-:W-:Y:S01]  /*3900*/  FADD R213, R37, R213 ;  /* 0x000000d525d57221 */ /* 0x000fe20000000000 */
[----:B------:R-:W-:-:S01]  /*3910*/  FADD R212, R38, R212 ;  /* 0x000000d426d47221 */ /* 0x000fc20000000000 */
[----:B------:R-:W-:Y:S01]  /*3920*/  FADD R211, R39, R211 ;  /* 0x000000d327d37221 */ /* 0x000fe20000000000 */
[----:B------:R-:W-:-:S01]  /*3930*/  FADD R210, R40, R210 ;  /* 0x000000d228d27221 */ /* 0x000fc20000000000 */
[----:B------:R-:W-:Y:S01]  /*3940*/  STL [R1+0xd8], R214 ;  /* 0x0000d8d601007387 */ /* 0x000fe20000100800 */
        /* <DEDUP_REMOVED lines=11> */
[----:B------:R1:W-:Y:S01]  /*3a00*/  STL [R1+0xe4], R211 ;  /* 0x0000e4d301007387 */ /* 0x0003e20000100800 */
[----:B------:R-:W-:-:S01]  /*3a10*/  FADD R200, R50, R200 ;  /* 0x000000c832c87221 */ /* 0x000fc20000000000 */
[----:B------:R-:W-:Y:S01]  /*3a20*/  FADD R199, R51, R199 ;  /* 0x000000c733c77221 */ /* 0x000fe20000000000 */
        /* <DEDUP_REMOVED lines=69> */
[----:B-----5:R-:W-:Y:S01]  /*3e80*/  FADD R0, R121, R0 ;  /* 0x0000000079007221 */ /* 0x020fe20000000000 */
[----:B---3--:R-:W-:-:S01]  /*3e90*/  FADD R227, R134, R227 ;  /* 0x000000e386e37221 */ /* 0x008fc20000000000 */
[----:B----4-:R-:W-:Y:S01]  /*3ea0*/  FADD R226, R133, R226 ;  /* 0x000000e285e27221 */ /* 0x010fe20000000000 */
[----:B--2---:R-:W-:-:S01]  /*3eb0*/  FADD R225, R132, R225 ;  /* 0x000000e184e17221 */ /* 0x004fc20000000000 */
        /* <DEDUP_REMOVED lines=9> */
[----:B------:R-:W-:-:S05]  /*3f50*/  FADD R215, R122, R215 ;  /* 0x000000d77ad77221 */ /* 0x000fca0000000000 */
[----:B------:R2:W-:Y:S04]  /*3f60*/  STL [R1], R215 ;  /* 0x000000d701007387 */ /* 0x0005e80000100800 */
[----:B------:R3:W-:Y:S04]  /*3f70*/  STL [R1+0x4], R216 ;  /* 0x000004d801007387 */ /* 0x0007e80000100800 */
        /* <DEDUP_REMOVED lines=8> */
[----:B-1----:R-:W4:Y:S04]  /*4000*/  LDL.LU R211, [R1+0x34] ;  /* 0x0000340001d37983 */ /* 0x002f280000300800 */
[----:B------:R1:W-:Y:S04]  /*4010*/  STL [R1+0x28], R225 ;  /* 0x000028e101007387 */ /* 0x0003e80000100800 */
[----:B------:R-:W4:Y:S04]  /*4020*/  LDL.LU R212, [R1+0x38] ;  /* 0x0000380001d47983 */ /* 0x000f280000300800 */
[----:B------:R1:W-:Y:S04]  /*4030*/  STL [R1+0x2c], R226 ;  /* 0x00002ce201007387 */ /* 0x0003e80000100800 */
[----:B------:R-:W4:Y:S04]  /*4040*/  LDL.LU R213, [R1+0x3c] ;  /* 0x00003c0001d57983 */ /* 0x000f280000300800 */
[----:B------:R1:W-:Y:S04]  /*4050*/  STL [R1+0x30], R227 ;  /* 0x000030e301007387 */ /* 0x0003e80000100800 */
[----:B------:R-:W4:Y:S04]  /*4060*/  LDL.LU R214, [R1+0x40] ;  /* 0x0000400001d67983 */ /* 0x000f280000300800 */
[----:B--2---:R-:W2:Y:S04]  /*4070*/  LDL.LU R215, [R1+0x44] ;  /* 0x0000440001d77983 */ /* 0x004ea80000300800 */
[----:B---3--:R-:W3:Y:S04]  /*4080*/  LDL.LU R216, [R1+0x48] ;  /* 0x0000480001d87983 */ /* 0x008ee80000300800 */
[----:B----4-:R-:W4:Y:S04]  /*4090*/  LDL.LU R217, [R1+0x4c] ;  /* 0x00004c0001d97983 */ /* 0x010f280000300800 */
[----:B0-----:R-:W4:Y:S04]  /*40a0*/  LDL.LU R218, [R1+0x50] ;  /* 0x0000500001da7983 */ /* 0x001f280000300800 */
[----:B------:R-:W4:Y:S04]  /*40b0*/  LDL.LU R219, [R1+0x54] ;  /* 0x0000540001db7983 */ /* 0x000f280000300800 */
[----:B------:R-:W4:Y:S04]  /*40c0*/  LDL.LU R220, [R1+0x58] ;  /* 0x0000580001dc7983 */ /* 0x000f280000300800 */
[----:B------:R-:W4:Y:S04]  /*40d0*/  LDL.LU R221, [R1+0x5c] ;  /* 0x00005c0001dd7983 */ /* 0x000f280000300800 */
[----:B------:R-:W4:Y:S04]  /*40e0*/  LDL.LU R222, [R1+0x60] ;  /* 0x0000600001de7983 */ /* 0x000f280000300800 */
[----:B------:R-:W4:Y:S04]  /*40f0*/  LDL.LU R223, [R1+0x64] ;  /* 0x0000640001df7983 */ /* 0x000f280000300800 */
[----:B------:R-:W4:Y:S04]  /*4100*/  LDL.LU R224, [R1+0x68] ;  /* 0x0000680001e07983 */ /* 0x000f280000300800 */
[----:B-1----:R-:W4:Y:S04]  /*4110*/  LDL.LU R225, [R1+0x6c] ;  /* 0x00006c0001e17983 */ /* 0x002f280000300800 */
[----:B------:R-:W4:Y:S04]  /*4120*/  LDL.LU R226, [R1+0x70] ;  /* 0x0000700001e27983 */ /* 0x000f280000300800 */
[----:B------:R-:W4:Y:S01]  /*4130*/  LDL.LU R227, [R1+0x74] ;  /* 0x0000740001e37983 */ /* 0x000f220000300800 */
[----:B------:R-:W-:-:S05]  /*4140*/  FADD R211, R135, R211 ;  /* 0x000000d387d37221 */ /* 0x000fca0000000000 */
[----:B------:R0:W-:Y:S01]  /*4150*/  STL [R1+0x34], R211 ;  /* 0x000034d301007387 */ /* 0x0001e20000100800 */
[----:B------:R-:W-:-:S03]  /*4160*/  FADD R212, R136, R212 ;  /* 0x000000d488d47221 */ /* 0x000fc60000000000 */
[----:B0-----:R1:W5:Y:S01]  /*4170*/  LDL.LU R211, [R1+0xe4] ;  /* 0x0000e40001d37983 */ /* 0x0013620000300800 */
[----:B------:R-:W-:-:S03]  /*4180*/  FADD R213, R137, R213 ;  /* 0x000000d589d57221 */ /* 0x000fc60000000000 */
[----:B------:R0:W-:Y:S01]  /*4190*/  STL [R1+0x38], R212 ;  /* 0x000038d401007387 */ /* 0x0001e20000100800 */
[----:B------:R-:W-:-:S01]  /*41a0*/  FADD R214, R138, R214 ;  /* 0x000000d68ad67221 */ /* 0x000fc20000000000 */
[----:B--2---:R-:W-:Y:S02]  /*41b0*/  FADD R215, R139, R215 ;  /* 0x000000d78bd77221 */ /* 0x004fe40000000000 */
[----:B0-----:R1:W5:Y:S01]  /*41c0*/  LDL.LU R212, [R1+0xe0] ;  /* 0x0000e00001d47983 */ /* 0x0013620000300800 */
[----:B---3--:R-:W-:-:S03]  /*41d0*/  FADD R216, R140, R216 ;  /* 0x000000d88cd87221 */ /* 0x008fc60000000000 */
[----:B------:R0:W-:Y:S01]  /*41e0*/  STL [R1+0x3c], R213 ;  /* 0x00003cd501007387 */ /* 0x0001e20000100800 */
[----:B----4-:R-:W-:-:S03]  /*41f0*/  FADD R217, R141, R217 ;  /* 0x000000d98dd97221 */ /* 0x010fc60000000000 */
[----:B0-----:R1:W5:Y:S01]  /*4200*/  LDL.LU R213, [R1+0xdc] ;  /* 0x0000dc0001d57983 */ /* 0x0013620000300800 */
[----:B------:R-:W-:-:S03]  /*4210*/  FADD R218, R142, R218 ;  /* 0x000000da8eda7221 */ /* 0x000fc60000000000 */
[----:B------:R0:W-:Y:S01]  /*4220*/  STL [R1+0x40], R214 ;  /* 0x000040d601007387 */ /* 0x0001e20000100800 */
[----:B------:R-:W-:-:S01]  /*4230*/  FADD R219, R143, R219 ;  /* 0x000000db8fdb7221 */ /* 0x000fc20000000000 */
[----:B------:R-:W-:Y:S02]  /*4240*/  FADD R220, R144, R220 ;  /* 0x000000dc90dc7221 */ /* 0x000fe40000000000 */
[----:B0-----:R1:W5:Y:S04]  /*4250*/  LDL.LU R214, [R1+0xd8] ;  /* 0x0000d80001d67983 */ /* 0x0013680000300800 */
[----:B------:R0:W-:Y:S01]  /*4260*/  STL [R1+0x44], R215 ;  /* 0x000044d701007387 */ /* 0x0001e20000100800 */
[----:B------:R-:W-:-:S01]  /*4270*/  FADD R221, R145, R221 ;  /* 0x000000dd91dd7221 */ /* 0x000fc20000000000 */
[----:B------:R-:W-:-:S02]  /*4280*/  FADD R222, R146, R222 ;  /* 0x000000de92de7221 */ /* 0x000fc40000000000 */
[----:B0-----:R1:W5:Y:S04]  /*4290*/  LDL.LU R215, [R1+0xd4] ;  /* 0x0000d40001d77983 */ /* 0x0013680000300800 */
[----:B------:R0:W-:Y:S01]  /*42a0*/  STL [R1+0x48], R216 ;  /* 0x000048d801007387 */ /* 0x0001e20000100800 */
[----:B------:R-:W-:-:S03]  /*42b0*/  FADD R223, R147, R223 ;  /* 0x000000df93df7221 */ /* 0x000fc60000000000 */
        /* <DEDUP_REMOVED lines=13> */
[----:B------:R0:W-:Y:S04]  /*4390*/  STL [R1+0x5c], R221 ;  /* 0x00005cdd01007387 */ /* 0x0001e80000100800 */
        /* <DEDUP_REMOVED lines=12> */
[----:B0-----:R1:W5:Y:S01]  /*4460*/  LDL.LU R227, [R1+0xa4] ;  /* 0x0000a40001e37983 */ /* 0x0013620000300800 */
[----:B------:R-:W-:-:S05]  /*4470*/  UMOV UR4, URZ ;  /* 0x0000003f00047c82 */ /* 0x000fca0008000000 */
.L_x_30:
[----:B------:R-:W-:Y:S05]  /*4480*/  @!P1 BRA `(.L_x_31) ;  /* 0x0000000000049947 */ /* 0x000fea0003800000 */
[----:B------:R-:W-:Y:S01]  /*4490*/  BPT.TRAP 0x1 ;  /* 0x000000040000795c */ /* 0x000fe20000300000 */
.L_x_31:
[----:B------:R3:W-:Y:S04]  /*44a0*/  STL [R1+0xa8], R2 ;  /* 0x0000a80201007387 */ /* 0x0007e80000100800 */
[----:B---3--:R-:W3:Y:S04]  /*44b0*/  LDL R2, [R1+0x78] ;  /* 0x0000780001027983 */ /* 0x008ee80000100800 */
[----:B-----5:R4:W-:Y:S04]  /*44c0*/  STL [R1+0xa4], R0 ;  /* 0x0000a40001007387 */ /* 0x0209e80000100800 */
[----:B----4-:R-:W4:Y:S01]  /*44d0*/  LDL R0, [R1+0x80] ;  /* 0x0000800001007983 */ /* 0x010f220000100800 */
[----:B0-----:R-:W-:Y:S01]  /*44e0*/  IMAD.U32 R229, RZ, RZ, UR21 ;  /* 0x00000015ffe57e24 */ /* 0x001fe2000f8e00ff */
[----:B---3--:R-:W-:-:S02]  /*44f0*/  ISETP.NE.AND P0, PT, R2, RZ, PT ;  /* 0x000000ff0200720c */ /* 0x008fc40003f05270 */
[----:B------:R0:W5:Y:S11]  /*4500*/  LDL.LU R2, [R1+0xa8] ;  /* 0x0000a80001027983 */ /* 0x0001760000300800 */
[----:B------:R-:W-:-:S05]  /*4510*/  @P0 LEA R229, R229, UR16, 0x3 ;  /* 0x00000010e5e50c11 */ /* 0x000fca000f8e18ff */
[----:B------:R-:W-:-:S05]  /*4520*/  @P0 VIADD R229, R229, 0x20 ;  /* 0x00000020e5e50836 */ /* 0x000fca0000000000 */
[----:B----4-:R-:W-:Y:S02]  /*4530*/  @P0 PRMT R229, R0, 0x654, R229 ;  /* 0x0000065400e50816 */ /* 0x010fe400000000e5 */
[----:B------:R0:W5:Y:S01]  /*4540*/  LDL.LU R0, [R1+0xa4] ;  /* 0x0000a40001007983 */ /* 0x0001620000300800 */
[----:B------:R-:W-:Y:S01]  /*4550*/  UISETP.GT.U32.AND UP0, UPT, UR7, 0x1, UPT ;  /* 0x000000010700788c */ /* 0x000fe2000bf04070 */
[----:B------:R0:W-:Y:S05]  /*4560*/  @P0 SYNCS.ARRIVE.TRANS64.RED.A1T0 RZ, [R229+URZ], RZ ;  /* 0x000000ffe5ff09a7 */ /* 0x0001ea000810043f */
[----:B------:R-:W-:-:S13]  /*4570*/  PLOP3.LUT P0, PT, PT, PT, UP0, 0x80, 0x0 ;  /* 0x000000000000781c */ /* 0x000fda0003f0f008 */
[----:B0-----:R-:W-:Y:S05]  /*4580*/  @P0 BRA `(.L_x_32) ;  /* 0x0000000000040947 */ /* 0x001fea0003800000 */
[----:B------:R-:W-:Y:S01]  /*4590*/  BPT.TRAP 0x1 ;  /* 0x000000040000795c */ /* 0x000fe20000300000 */
.L_x_32:
[----:B------:R-:W-:Y:S01]  /*45a0*/  UIADD3 UR20, UR20, 0x1, URZ ;  /* 0x0000000114147890 */ /* 0x000fe2000fffe03f */
[C---:B------:R-:W-:Y:S01]  /*45b0*/  ISETP.GT.AND P0, PT, R228.reuse, 0x1, PT ;  /* 0x00000001e400780c */ /* 0x040fe20003f04270 */
[----:B------:R-:W-:Y:S01]  /*45c0*/  UIADD3 UR21, UR21, 0x1, URZ ;  /* 0x0000000115157890 */ /* 0x000fe2000fffe03f */
[----:B------:R-:W-:Y:S01]  /*45d0*/  VIADD R228, R228, 0xffffffff ;  /* 0xffffffffe4e47836 */ /* 0x000fe20000000000 */
[----:B------:R-:W-:Y:S02]  /*45e0*/  UISETP.NE.AND UP0, UPT, UR20, 0x4, UPT ;  /* 0x000000041400788c */ /* 0x000fe4000bf05270 */
[----:B------:R-:W-:Y:S02]  /*45f0*/  UISETP.NE.AND UP1, UPT, UR21, 0x4, UPT ;  /* 0x000000041500788c */ /* 0x000fe4000bf25270 */
[----:B------:R-:W-:Y:S02]  /*4600*/  USEL UR6, URZ, 0x1, UP0 ;  /* 0x000000013f067887 */ /* 0x000fe40008000000 */
[----:B------:R-:W-:-:S02]  /*4610*/  USEL UR20, UR20, URZ, UP0 ;  /* 0x0000003f14147287 */ /* 0x000fc40008000000 */
[----:B------:R-:W-:Y:S02]  /*4620*/  USEL UR21, UR21, URZ, UP1 ;  /* 0x0000003f15157287 */ /* 0x000fe40008800000 */
[----:B------:R-:W-:Y:S01]  /*4630*/  LOP3.LUT R227, R227, UR6, RZ, 0x3c, !PT ;  /* 0x00000006e3e37c12 */ /* 0x000fe2000f8e3cff */
[----:B------:R-:W-:Y:S01]  /*4640*/  UMOV UR6, 0x1 ;  /* 0x0000000100067882 */ /* 0x000fe20000000000 */
[----:B------:R-:W-:Y:S08]  /*4650*/  @P0 BRA `(.L_x_33) ;  /* 0xffffffec00680947 */ /* 0x000ff0000383ffff */
.L_x_25:
[----:B------:R-:W-:-:S04]  /*4660*/  UISETP.NE.AND UP0, UPT, UR4, URZ, UPT ;  /* 0x0000003f0400728c */ /* 0x000fc8000bf05270 */
[----:B------:R-:W-:-:S06]  /*4670*/  USEL UR4, URZ, 0x1, !UP0 ;  /* 0x000000013f047887 */ /* 0x000fcc000c000000 */
[----:B------:R-:W-:-:S13]  /*4680*/  ISETP.NE.AND P0, PT, RZ, UR4, PT ;  /* 0x00000004ff007c0c */ /* 0x000fda000bf05270 */
[----:B------:R-:W-:Y:S05]  /*4690*/  @!P0 BRA `(.L_x_34) ;  /* 0x0000000c00dc8947 */ /* 0x000fea0003800000 */
[----:B------:R-:W3:Y:S04]  /*46a0*/  LDL.LU R227, [R1+0x74] ;  /* 0x0000740001e37983 */ /* 0x000ee80000300800 */
[----:B---3--:R0:W-:Y:S04]  /*46b0*/  STL [R1+0xa4], R227 ;  /* 0x0000a4e301007387 */ /* 0x0081e80000100800 */
[----:B0-----:R-:W3:Y:S04]  /*46c0*/  LDL.LU R227, [R1+0x70] ;  /* 0x0000700001e37983 */ /* 0x001ee80000300800 */
        /* <DEDUP_REMOVED lines=55> */
[----:B0-----:R-:W3:Y:S01]  /*4a40*/  LDL.LU R227, [R1] ;  /* 0x0000000001e37983 */ /* 0x001ee20000300800 */
[----:B------:R-:W-:-:S02]  /*4a50*/  WARPGROUP.DEPBAR.LE gsb0, 0x0 ;  /* 0x00008000000079c5 */ /* 0x000fc40000010000 */
[----:B------:R-:W-:Y:S01]  /*4a60*/  FADD R226, R24, R226 ;  /* 0x000000e218e27221 */ /* 0x000fe20000000000 */
        /* <DEDUP_REMOVED lines=95> */
[----:B-----5:R-:W-:Y:S01]  /*5060*/  FADD R2, R120, R2 ;  /* 0x0000000278027221 */ /* 0x020fe20000000000 */
[----:B------:R-:W-:Y:S01]  /*5070*/  FADD R0, R121, R0 ;  /* 0x0000000079007221 */ /* 0x000fe20000000000 */
[----:B---3--:R-:W-:-:S05]  /*5080*/  FADD R227, R122, R227 ;  /* 0x000000e37ae37221 */ /* 0x008fca0000000000 */
[----:B------:R0:W-:Y:S04]  /*5090*/  STL [R1], R227 ;  /* 0x000000e301007387 */ /* 0x0001e80000100800 */
[----:B0-----:R-:W3:Y:S02]  /*50a0*/  LDL.LU R227, [R1+0x114] ;  /* 0x0001140001e37983 */ /* 0x001ee40000300800 */
[----:B---3--:R-:W-:-:S05]  /*50b0*/  FADD R227, R123, R227 ;  /* 0x000000e37be37221 */ /* 0x008fca0000000000 */
[----:B------:R0:W-:Y:S04]  /*50c0*/  STL [R1+0x4], R227 ;  /* 0x000004e301007387 */ /* 0x0001e80000100800 */
        /* <DEDUP_REMOVED lines=83> */
[----:B------:R0:W-:Y:S02]  /*5600*/  STL [R1+0x74], R227 ;  /* 0x000074e301007387 */ /* 0x0001e40000100800 */
.L_x_34:
[----:B0-----:R-:W-:-:S04]  /*5610*/  IMAD.U32 R227, RZ, RZ, UR33 ;  /* 0x00000021ffe37e24 */ /* 0x001fc8000f8e00ff */
[----:B------:R0:W-:Y:S01]  /*5620*/  SYNCS.ARRIVE.TRANS64.A1T0 RZ, [R227+UR30], RZ ;  /* 0x000000ffe3ff79a7 */ /* 0x0001e2000810001e */
[----:B------:R-:W-:Y:S02]  /*5630*/  WARPGROUP.DEPBAR.LE gsb0, 0x0 ;  /* 0x00008000000079c5 */ /* 0x000fe40000010000 */
[----:B------:R-:W3:Y:S02]  /*5640*/  LDC R24, c[0x0][0x28c] ;  /* 0x0000a300ff187b82 */ /* 0x000ee40000000800 */
[----:B---3--:R-:W-:-:S13]  /*5650*/  ISETP.GE.AND P0, PT, R24, 0x1, PT ;  /* 0x000000011800780c */ /* 0x008fda0003f06270 */
[----:B0-----:R-:W-:Y:S05]  /*5660*/  @!P0 BRA `(.L_x_35) ;  /* 0x0000000000588947 */ /* 0x001fea0003800000 */
[----:B------:R-:W-:-:S06]  /*5670*/  UISETP.NE.AND UP0, UPT, UR32, 0x3, UPT ;  /* 0x000000032000788c */ /* 0x000fcc000bf05270 */
[----:B------:R-:W-:-:S13]  /*5680*/  PLOP3.LUT P0, PT, PT, PT, UP0, 0x80, 0x0 ;  /* 0x000000000000781c */ /* 0x000fda0003f0f008 */
[----:B------:R-:W-:Y:S05]  /*5690*/  @!P0 BRA `(.L_x_36) ;  /* 0x0000000000048947 */ /* 0x000fea0003800000 */
[----:B------:R-:W-:Y:S01]  /*56a0*/  BPT.TRAP 0x1 ;  /* 0x000000040000795c */ /* 0x000fe20000300000 */
.L_x_36:
[----:B-----5:R0:W-:Y:S04]  /*56b0*/  STL [R1+0xa4], R0 ;  /* 0x0000a40001007387 */ /* 0x0201e80000100800 */
[----:B------:R-:W3:Y:S04]  /*56c0*/  LDL R227, [R1+0x80] ;  /* 0x0000800001e37983 */ /* 0x000ee80000100800 */
[----:B0-----:R-:W4:Y:S01]  /*56d0*/  LDL R0, [R1+0x78] ;  /* 0x0000780001007983 */ /* 0x001f220000100800 */
[----:B------:R-:W-:Y:S01]  /*56e0*/  IMAD.U32 R25, RZ, RZ, UR16 ;  /* 0x00000010ff197e24 */ /* 0x000fe2000f8e00ff */
[----:B----4-:R-:W-:-:S02]  /*56f0*/  ISETP.NE.AND P0, PT, R0, RZ, PT ;  /* 0x000000ff0000720c */ /* 0x010fc40003f05270 */
[----:B------:R0:W5:Y:S11]  /*5700*/  LDL.LU R0, [R1+0xa4] ;  /* 0x0000a40001007983 */ /* 0x0001760000300800 */
[----:B------:R-:W-:-:S05]  /*5710*/  VOTEU.ANY UP0, P0 ;  /* 0x00000000003f7886 */ /* 0x000fca0000000100 */
[----:B------:R-:W-:-:S06]  /*5720*/  @UP0 UIADD3 UR4, UR12, UR15, URZ ;  /* 0x0000000f0c040290 */ /* 0x000fcc000fffe03f */
[----:B------:R-:W-:-:S04]  /*5730*/  IMAD.U32 R24, RZ, RZ, UR4 ;  /* 0x00000004ff187e24 */ /* 0x000fc8000f8e00ff */
[----:B------:R-:W-:-:S05]  /*5740*/  @P0 IMAD.SHL.U32 R24, R24, 0x8, RZ ;  /* 0x0000000818180824 */ /* 0x000fca00078e00ff */
[----:B------:R-:W-:Y:S01]  /*5750*/  @P0 LOP3.LUT R24, R24, 0x18, RZ, 0xc0, !PT ;  /* 0x0000001818180812 */ /* 0x000fe200078ec0ff */
[----:B------:R-:W-:-:S03]  /*5760*/  UISETP.GT.U32.AND UP0, UPT, UR7, 0x1, UPT ;  /* 0x000000010700788c */ /* 0x000fc6000bf04070 */
[----:B------:R-:W-:-:S04]  /*5770*/  @P0 IADD3 R24, R25, 0x20, R24 ;  /* 0x0000002019180810 */ /* 0x000fc80007ffe018 */
[----:B---3--:R-:W-:-:S04]  /*5780*/  @P0 PRMT R24, R227, 0x654, R24 ;  /* 0x00000654e3180816 */ /* 0x008fc80000000018 */
[----:B------:R0:W-:Y:S01]  /*5790*/  @P0 SYNCS.ARRIVE.TRANS64.RED.A1T0 RZ, [R24+URZ], RZ ;  /* 0x000000ff18ff09a7 */ /* 0x0001e2000810043f */
[----:B------:R-:W-:-:S13]  /*57a0*/  PLOP3.LUT P0, PT, PT, PT, UP0, 0x80, 0x0 ;  /* 0x000000000000781c */ /* 0x000fda0003f0f008 */
[----:B0-----:R-:W-:Y:S05]  /*57b0*/  @P0 BRA `(.L_x_35) ;  /* 0x0000000000040947 */ /* 0x001fea0003800000 */
[----:B------:R-:W-:Y:S01]  /*57c0*/  BPT.TRAP 0x1 ;  /* 0x000000040000795c */ /* 0x000fe20000300000 */
.L_x_35:
[----:B------:R-:W3:Y:S01]  /*57d0*/  LDL R227, [R1+0x8c] ;  /* 0x00008c0001e37983 */ /* 0x000ee20000100800 */
[----:B------:R-:W-:Y:S01]  /*57e0*/  IMAD.U32 R24, RZ, RZ, UR29 ;  /* 0x0000001dff187e24 */ /* 0x000fe2000f8e00ff */
[----:B------:R-:W0:Y:S04]  /*57f0*/  LDC R35, c[0x0][0x288] ;  /* 0x0000a200ff237b82 */ /* 0x000e280000000800 */
[----:B------:R-:W-:-:S04]  /*5800*/  SHF.L.U32 R24, R24, 0x1f, RZ ;  /* 0x0000001f18187819 */ /* 0x000fc800000006ff */
[----:B------:R-:W4:Y:S01]  /*5810*/  SYNCS.PHASECHK.TRANS64.TRYWAIT P0, [UR19+0x8], R24 ;  /* 0x00000818ff0075a7 */ /* 0x000f220008000153 */
[----:B---3--:R-:W-:Y:S01]  /*5820*/  IMAD.SHL.U32 R32, R227, 0x40, RZ ;  /* 0x00000040e3207824 */ /* 0x008fe200078e00ff */
[----:B0---4-:R-:W-:Y:S06]  /*5830*/  @!P0 BRA `(.L_x_37) ;  /* 0x000000ac00348947 */ /* 0x011fec0003800000 */
.L_x_323:
[----:B------:R-:W3:Y:S01]  /*5840*/  LDL.LU R227, [R1+0x90] ;  /* 0x0000900001e37983 */ /* 0x000ee20000300800 */
[----:B------:R-:W-:Y:S02]  /*5850*/  ULDC UR4, c[0x0][0x284] ;  /* 0x0000a10000047ab9 */ /* 0x000fe40000000800 */
[----:B------:R-:W-:Y:S01]  /*5860*/  ISETP.GE.AND P0, PT, R32, UR4, PT ;  /* 0x0000000420007c0c */ /* 0x000fe2000bf06270 */
[----:B---3--:R-:W-:-:S05]  /*5870*/  IMAD.SHL.U32 R37, R227, 0x100, RZ ;  /* 0x00000100e3257824 */ /* 0x008fca00078e00ff */
[----:B------:R-:W-:-:S13]  /*5880*/  ISETP.GE.OR P0, PT, R37, R35, P0 ;  /* 0x000000232500720c */ /* 0x000fda0000706670 */
[----:B------:R-:W-:Y:S05]  /*5890*/  @P0 BRA `(.L_x_38) ;  /* 0x00000090001c0947 */ /* 0x000fea0003800000 */
[----:B------:R3:W-:Y:S01]  /*58a0*/  STL.64 [R1+0xb0], R4 ;  /* 0x0000b00401007387 */ /* 0x0007e20000100a00 */
[----:B------:R-:W-:Y:S01]  /*58b0*/  ULDC.64 UR4, c[0x0][0x5d0] ;  /* 0x0001740000047ab9 */ /* 0x000fe20000000a00 */
[----:B------:R-:W4:Y:S02]  /*58c0*/  LDC.64 R26, c[0x0][0x5c8] ;  /* 0x00017200ff1a7b82 */ /* 0x000f240000000a00 */
[----:B---3--:R-:W3:Y:S04]  /*58d0*/  LDL.64 R4, [R1+0x98] ;  /* 0x0000980001047983 */ /* 0x008ee80000100a00 */
[----:B-----5:R0:W-:Y:S04]  /*58e0*/  STL [R1+0xa8], R2 ;  /* 0x0000a80201007387 */ /* 0x0201e80000100800 */
[----:B0-----:R-:W3:Y:S04]  /*58f0*/  LDL.LU R2, [R1+0x8c] ;  /* 0x00008c0001027983 */ /* 0x001ee80000300800 */
[----:B------:R0:W-:Y:S04]  /*5900*/  STL [R1+0xa4], R0 ;  /* 0x0000a40001007387 */ /* 0x0001e80000100800 */
[----:B------:R-:W2:Y:S04]  /*5910*/  LDL R227, [R1+0x7c] ;  /* 0x00007c0001e37983 */ /* 0x000ea80000100800 */
[----:B0-----:R-:W4:Y:S01]  /*5920*/  LDL R0, [R1+0x94] ;  /* 0x0000940001007983 */ /* 0x001f220000100800 */
[----:B------:R-:W0:Y:S02]  /*5930*/  S2R R24, SR_TID.X ;  /* 0x0000000000187919 */ /* 0x000e240000002100 */
[----:B0-----:R-:W-:-:S04]  /*5940*/  SHF.R.S32.HI R25, RZ, 0x1f, R24 ;  /* 0x0000001fff197819 */ /* 0x001fc80000011418 */
[----:B------:R-:W-:-:S04]  /*5950*/  LEA.HI R25, R25, R24, RZ, 0x7 ;  /* 0x0000001819197211 */ /* 0x000fc800078f38ff */
[----:B------:R-:W-:-:S05]  /*5960*/  LOP3.LUT R25, R25, 0xffffff80, RZ, 0xc0, !PT ;  /* 0xffffff8019197812 */ /* 0x000fca00078ec0ff */
[----:B------:R-:W-:Y:S01]  /*5970*/  IMAD.IADD R25, R24, 0x1, -R25 ;  /* 0x0000000118197824 */ /* 0x000fe200078e0a19 */
[----:B--2---:R-:W-:-:S05]  /*5980*/  SHF.R.S32.HI R38, RZ, 0x1f, R227 ;  /* 0x0000001fff267819 */ /* 0x004fca00000114e3 */
[----:B------:R-:W-:-:S04]  /*5990*/  IMAD R30, R38, UR4, RZ ;  /* 0x00000004261e7c24 */ /* 0x000fc8000f8e02ff */
[----:B------:R-:W-:Y:S02]  /*59a0*/  IMAD R33, R227, UR5, R30 ;  /* 0x00000005e3217c24 */ /* 0x000fe4000f8e021e */
[----:B---3--:R-:W-:Y:S02]  /*59b0*/  IMAD.WIDE R30, R2, 0x40, R4 ;  /* 0x00000040021e7825 */ /* 0x008fe400078e0204 */
[----:B------:R0:W5:Y:S02]  /*59c0*/  LDL.LU.64 R4, [R1+0xb0] ;  /* 0x0000b00001047983 */ /* 0x0001640000300a00 */
[----:B----4-:R-:W-:Y:S02]  /*59d0*/  IMAD.IADD R39, R0, 0x1, -R32 ;  /* 0x0000000100277824 */ /* 0x010fe400078e0a20 */
[----:B------:R0:W5:Y:S04]  /*59e0*/  LDL.LU R2, [R1+0xa8] ;  /* 0x0000a80001027983 */ /* 0x0001680000300800 */
[----:B------:R0:W5:Y:S01]  /*59f0*/  LDL.LU R0, [R1+0xa4] ;  /* 0x0000a40001007983 */ /* 0x0001620000300800 */
[----:B------:R-:W-:-:S04]  /*5a00*/  SHF.R.S32.HI R24, RZ, 0x1f, R25 ;  /* 0x0000001fff187819 */ /* 0x000fc80000011419 */
[----:B------:R-:W-:-:S04]  /*5a10*/  LEA.HI R24, R24, R25, RZ, 0x2 ;  /* 0x0000001918187211 */ /* 0x000fc800078f10ff */
[----:B------:R-:W-:-:S05]  /*5a20*/  LOP3.LUT R24, R24, 0xfffffffc, RZ, 0xc0, !PT ;  /* 0xfffffffc18187812 */ /* 0x000fca00078ec0ff */
[----:B------:R-:W-:-:S04]  /*5a30*/  IMAD.IADD R40, R25, 0x1, -R24 ;  /* 0x0000000119287824 */ /* 0x000fc800078e0a18 */
[----:B------:R-:W-:-:S05]  /*5a40*/  IMAD.SHL.U32 R28, R40, 0x2, RZ ;  /* 0x00000002281c7824 */ /* 0x000fca00078e00ff */
[----:B------:R-:W-:-:S03]  /*5a50*/  SHF.R.S32.HI R29, RZ, 0x1f, R28 ;  /* 0x0000001fff1d7819 */ /* 0x000fc6000001141c */
[----:B------:R-:W-:Y:S01]  /*5a60*/  IMAD.WIDE.U32 R24, R227, UR4, R28 ;  /* 0x00000004e3187c25 */ /* 0x000fe2000f8e001c */
[----:B------:R-:W-:Y:S01]  /*5a70*/  SHF.R.S32.HI R36, RZ, 0x1f, R37 ;  /* 0x0000001fff247819 */ /* 0x000fe20000011425 */
[----:B------:R-:W-:Y:S01]  /*5a80*/  ULDC.64 UR4, c[0x0][0x5c0] ;  /* 0x0001700000047ab9 */ /* 0x000fe20000000a00 */
[----:B------:R-:W-:Y:S01]  /*5a90*/  IADD3 R24, P0, R37, R24, RZ ;  /* 0x0000001825187210 */ /* 0x000fe20007f1e0ff */
[----:B------:R-:W-:-:S03]  /*5aa0*/  IMAD R34, R31, R26, RZ ;  /* 0x0000001a1f227224 */ /* 0x000fc600078e02ff */
[----:B------:R-:W-:Y:S01]  /*5ab0*/  IADD3.X R25, R36, R25, R33, P0, !PT ;  /* 0x0000001924197210 */ /* 0x000fe200007fe421 */
[C---:B------:R-:W-:Y:S02]  /*5ac0*/  IMAD R33, R30.reuse, R27, R34 ;  /* 0x0000001b1e217224 */ /* 0x040fe400078e0222 */
[----:B------:R-:W-:-:S04]  /*5ad0*/  IMAD.WIDE.U32 R24, R30, R26, R24 ;  /* 0x0000001a1e187225 */ /* 0x000fc800078e0018 */
[----:B------:R-:W-:Y:S01]  /*5ae0*/  IMAD.IADD R33, R25, 0x1, R33 ;  /* 0x0000000119217824 */ /* 0x000fe200078e0221 */
[----:B------:R-:W-:-:S04]  /*5af0*/  LEA R25, P0, R26, R24, 0x3 ;  /* 0x000000181a197211 */ /* 0x000fc800078018ff */
[----:B------:R-:W-:Y:S02]  /*5b00*/  LEA.HI.X R27, R26, R33, R27, 0x3, P0 ;  /* 0x000000211a1b7211 */ /* 0x000fe400000f1c1b */
[----:B------:R-:W-:Y:S02]  /*5b10*/  FSETP.NEU.AND P0, PT, RZ, UR27, PT ;  /* 0x0000001bff007c0b */ /* 0x000fe4000bf0d000 */
[----:B------:R-:W-:Y:S02]  /*5b20*/  IADD3 R24, P1, R24, UR4, RZ ;  /* 0x0000000418187c10 */ /* 0x000fe4000ff3e0ff */
[----:B------:R-:W-:Y:S01]  /*5b30*/  IADD3 R26, P2, R25, UR4, RZ ;  /* 0x00000004191a7c10 */ /* 0x000fe2000ff5e0ff */
[----:B------:R-:W-:Y:S01]  /*5b40*/  IMAD R34, R40, -0x2, R35 ;  /* 0xfffffffe28227824 */ /* 0x000fe200078e0223 */
[----:B------:R-:W-:Y:S01]  /*5b50*/  IADD3.X R25, R33, UR5, RZ, P1, !PT ;  /* 0x0000000521197c10 */ /* 0x000fe20008ffe4ff */
[----:B------:R-:W-:Y:S01]  /*5b60*/  BSSY B0, `(.L_x_38) ;  /* 0x00008da000007945 */ /* 0x000fe20003800000 */
[----:B------:R-:W-:Y:S01]  /*5b70*/  IADD3.X R27, R27, UR5, RZ, P2, !PT ;  /* 0x000000051b1b7c10 */ /* 0x000fe200097fe4ff */
[----:B------:R-:W-:-:S04]  /*5b80*/  IMAD.IADD R34, R34, 0x1, -R37 ;  /* 0x0000000122227824 */ /* 0x000fc800078e0a25 */
[----:B0-----:R-:W-:Y:S05]  /*5b90*/  @!P0 BRA `(.L_x_39) ;  /* 0x0000006800d88947 */ /* 0x001fea0003800000 */
[----:B------:R-:W-:Y:S01]  /*5ba0*/  ULDC.64 UR4, c[0x0][0x5b8] ;  /* 0x00016e0000047ab9 */ /* 0x000fe20000000a00 */
[----:B------:R-:W-:Y:S01]  /*5bb0*/  ULDC.64 UR8, c[0x0][0x5a8] ;  /* 0x00016a0000087ab9 */ /* 0x000fe20000000a00 */
[----:B------:R-:W-:Y:S01]  /*5bc0*/  IMAD.WIDE.U32 R28, R227, UR4, R28 ;  /* 0x00000004e31c7c25 */ /* 0x000fe2000f8e001c */
[----:B------:R-:W-:Y:S03]  /*5bd0*/  BSSY B1, `(.L_x_40) ;  /* 0x0000010000017945 */ /* 0x000fe60003800000 */
[----:B------:R-:W-:-:S04]  /*5be0*/  IMAD R32, R38, UR4, RZ ;  /* 0x0000000426207c24 */ /* 0x000fc8000f8e02ff */
[----:B------:R-:W-:Y:S01]  /*5bf0*/  IMAD R33, R227, UR5, R32 ;  /* 0x00000005e3217c24 */ /* 0x000fe2000f8e0220 */
[----:B------:R-:W-:Y:S01]  /*5c00*/  IADD3 R32, P0, R37, R28, RZ ;  /* 0x0000001c25207210 */ /* 0x000fe20007f1e0ff */
[----:B------:R-:W-:Y:S02]  /*5c10*/  ULDC.64 UR4, c[0x0][0x5b0] ;  /* 0x00016c0000047ab9 */ /* 0x000fe40000000a00 */
[----:B------:R-:W-:Y:S01]  /*5c20*/  IMAD R35, R31, UR4, RZ ;  /* 0x000000041f237c24 */ /* 0x000fe2000f8e02ff */
[----:B------:R-:W-:Y:S02]  /*5c30*/  IADD3.X R33, R36, R29, R33, P0, !PT ;  /* 0x0000001d24217210 */ /* 0x000fe400007fe421 */
[----:B------:R-:W-:Y:S01]  /*5c40*/  ISETP.GE.AND P0, PT, R39, 0x1, PT ;  /* 0x000000012700780c */ /* 0x000fe20003f06270 */
[C---:B------:R-:W-:Y:S02]  /*5c50*/  IMAD R35, R30.reuse, UR5, R35 ;  /* 0x000000051e237c24 */ /* 0x040fe4000f8e0223 */
[----:B------:R-:W-:Y:S01]  /*5c60*/  IMAD.WIDE.U32 R28, R30, UR4, R32 ;  /* 0x000000041e1c7c25 */ /* 0x000fe2000f8e0020 */
[----:B------:R-:W-:-:S02]  /*5c70*/  ISETP.LT.OR P2, PT, R34, 0x1, !P0 ;  /* 0x000000012200780c */ /* 0x000fc40004741670 */
[----:B------:R-:W-:-:S04]  /*5c80*/  IADD3 R28, P1, R28, UR8, RZ ;  /* 0x000000081c1c7c10 */ /* 0x000fc8000ff3e0ff */
[--C-:B------:R-:W-:Y:S02]  /*5c90*/  IADD3.X R29, R29, UR9, R35.reuse, P1, !PT ;  /* 0x000000091d1d7c10 */ /* 0x100fe40008ffe423 */
[----:B------:R-:W-:-:S05]  /*5ca0*/  PRMT R35, RZ, 0x7610, R35 ;  /* 0x00007610ff237816 */ /* 0x000fca0000000023 */
[----:B------:R-:W-:Y:S05]  /*5cb0*/  @P2 BRA `(.L_x_41) ;  /* 0x0000000000042947 */ /* 0x000fea0003800000 */
[----:B------:R0:W5:Y:S02]  /*5cc0*/  LDG.E.U8 R35, desc[UR22][R28.64] ;  /* 0x000000161c237981 */ /* 0x000164000c1e1100 */
.L_x_41:
[----:B------:R-:W-:Y:S05]  /*5cd0*/  BSYNC B1 ;  /* 0x0000000000017941 */ /* 0x000fea0003800000 */
.L_x_40:
[----:B-----5:R-:W-:Y:S01]  /*5ce0*/  LOP3.LUT R35, R35, 0xff, RZ, 0xc0, !PT ;  /* 0x000000ff23237812 */ /* 0x020fe200078ec0ff */
[----:B------:R-:W-:Y:S01]  /*5cf0*/  BSSY B1, `(.L_x_42) ;  /* 0x000000b000017945 */ /* 0x000fe20003800000 */
[----:B------:R-:W-:Y:S02]  /*5d00*/  ISETP.LT.OR P3, PT, R34, 0x2, !P0 ;  /* 0x000000022200780c */ /* 0x000fe40004761670 */
[----:B------:R-:W-:-:S05]  /*5d10*/  F2FP.F16.E5M2.UNPACK_B R35, R35 ;  /* 0x00000023ff23723e */ /* 0x000fca00020004ff */
[----:B------:R-:W-:-:S05]  /*5d20*/  HADD2.F32 R35, -RZ, R35.H0_H0 ;  /* 0x20000023ff237230 */ /* 0x000fca0000004100 */
[----:B------:R-:W-:-:S04]  /*5d30*/  FMUL R35, R35, UR27 ;  /* 0x0000001b23237c20 */ /* 0x000fc80008400000 */
[----:B------:R-:W-:-:S05]  /*5d40*/  FFMA R35, R226, UR26, R35 ;  /* 0x0000001ae2237c23 */ /* 0x000fca0008000023 */
[----:B------:R-:W-:Y:S02]  /*5d50*/  F2FP.SATFINITE.E5M2.F32.PACK_AB_MERGE_C R37, RZ, R35, RZ ;  /* 0x00000023ff25723e */ /* 0x000fe400048060ff */
[----:B------:R-:W-:-:S03]  /*5d60*/  PRMT R35, RZ, 0x7610, R35 ;  /* 0x00007610ff237816 */ /* 0x000fc60000000023 */
[----:B------:R2:W-:Y:S01]  /*5d70*/  @!P2 STG.E.U8 desc[UR22][R24.64], R37 ;  /* 0x000000251800a986 */ /* 0x0005e2000c101116 */
[----:B------:R-:W-:Y:S05]  /*5d80*/  @P3 BRA `(.L_x_43) ;  /* 0x0000000000043947 */ /* 0x000fea0003800000 */
[----:B------:R3:W5:Y:S02]  /*5d90*/  LDG.E.U8 R35, desc[UR22][R28.64+0x1] ;  /* 0x000001161c237981 */ /* 0x000764000c1e1100 */
.L_x_43:
[----:B------:R-:W-:Y:S05]  /*5da0*/  BSYNC B1 ;  /* 0x0000000000017941 */ /* 0x000fea0003800000 */
.L_x_42:
[----:B-----5:R-:W-:Y:S01]  /*5db0*/  LOP3.LUT R35, R35, 0xff, RZ, 0xc0, !PT ;  /* 0x000000ff23237812 */ /* 0x020fe200078ec0ff */
[----:B------:R-:W-:Y:S01]  /*5dc0*/  BSSY B1, `(.L_x_44) ;  /* 0x0000013000017945 */ /* 0x000fe20003800000 */
[----:B--2---:R-:W-:Y:S02]  /*5dd0*/  IADD3 R37, P1, R30, 0x8, RZ ;  /* 0x000000081e257810 */ /* 0x004fe40007f3e0ff */
[----:B------:R-:W-:-:S03]  /*5de0*/  F2FP.F16.E5M2.UNPACK_B R35, R35 ;  /* 0x00000023ff23723e */ /* 0x000fc600020004ff */
[----:B------:R-:W-:Y:S01]  /*5df0*/  IMAD.X R31, RZ, RZ, R31, P1 ;  /* 0x000000ffff1f7224 */ /* 0x000fe200008e061f */
[----:B------:R-:W-:Y:S01]  /*5e00*/  ISETP.GE.AND P1, PT, R39, 0x9, PT ;  /* 0x000000092700780c */ /* 0x000fe20003f26270 */
[----:B------:R-:W-:Y:S02]  /*5e10*/  HADD2.F32 R35, -RZ, R35.H0_H0 ;  /* 0x20000023ff237230 */ /* 0x000fe40000004100 */
[----:B------:R-:W-:Y:S01]  /*5e20*/  IMAD R36, R31, UR4, RZ ;  /* 0x000000041f247c24 */ /* 0x000fe2000f8e02ff */
[----:B------:R-:W-:Y:S01]  /*5e30*/  ISETP.LT.OR P4, PT, R34, 0x1, !P1 ;  /* 0x000000012200780c */ /* 0x000fe20004f81670 */
[----:B------:R-:W-:-:S04]  /*5e40*/  IMAD.WIDE.U32 R32, R37, UR4, R32 ;  /* 0x0000000425207c25 */ /* 0x000fc8000f8e0020 */
[----:B------:R-:W-:Y:S01]  /*5e50*/  FMUL R30, R35, UR27 ;  /* 0x0000001b231e7c20 */ /* 0x000fe20008400000 */
[----:B------:R-:W-:-:S03]  /*5e60*/  IMAD R37, R37, UR5, R36 ;  /* 0x0000000525257c24 */ /* 0x000fc6000f8e0224 */
[----:B------:R-:W-:Y:S01]  /*5e70*/  FFMA R225, R225, UR26, R30 ;  /* 0x0000001ae1e17c23 */ /* 0x000fe2000800001e */
[----:B------:R-:W-:Y:S02]  /*5e80*/  IADD3 R30, P2, R32, UR8, RZ ;  /* 0x00000008201e7c10 */ /* 0x000fe4000ff5e0ff */
[----:B------:R-:W-:Y:S02]  /*5e90*/  PRMT R32, RZ, 0x7610, R32 ;  /* 0x00007610ff207816 */ /* 0x000fe40000000020 */
[----:B------:R-:W-:Y:S02]  /*5ea0*/  F2FP.SATFINITE.E5M2.F32.PACK_AB_MERGE_C R225, RZ, R225, RZ ;  /* 0x000000e1ffe1723e */ /* 0x000fe400048060ff */
[----:B------:R-:W-:-:S03]  /*5eb0*/  IADD3.X R31, R33, UR9, R37, P2, !PT ;  /* 0x00000009211f7c10 */ /* 0x000fc600097fe425 */
[----:B------:R2:W-:Y:S01]  /*5ec0*/  @!P3 STG.E.U8 desc[UR22][R24.64+0x1], R225 ;  /* 0x000001e11800b986 */ /* 0x0005e2000c101116 */
[----:B------:R-:W-:Y:S05]  /*5ed0*/  @P4 BRA `(.L_x_45) ;  /* 0x0000000000044947 */ /* 0x000fea0003800000 */
[----:B------:R4:W5:Y:S02]  /*5ee0*/  LDG.E.U8 R32, desc[UR22][R30.64] ;  /* 0x000000161e207981 */ /* 0x000964000c1e1100 */
.L_x_45:
[----:B------:R-:W-:Y:S05]  /*5ef0*/  BSYNC B1 ;  /* 0x0000000000017941 */ /* 0x000fea0003800000 */
.L_x_44:
[----:B-----5:R-:W-:Y:S01]  /*5f00*/  LOP3.LUT R32, R32, 0xff, RZ, 0xc0, !PT ;  /* 0x000000ff20207812 */ /* 0x020fe200078ec0ff */
[----:B------:R-:W-:Y:S01]  /*5f10*/  BSSY B1, `(.L_x_46) ;  /* 0x000000b000017945 */ /* 0x000fe20003800000 */
[----:B------:R-:W-:Y:S02]  /*5f20*/  ISETP.LT.OR P2, PT, R34, 0x2, !P1 ;  /* 0x000000022200780c */ /* 0x000fe40004f41670 */
[----:B------:R-:W-:-:S05]  /*5f30*/  F2FP.F16.E5M2.UNPACK_B R32, R32 ;  /* 0x00000020ff20723e */ /* 0x000fca00020004ff */
[----:B------:R-:W-:-:S05]  /*5f40*/  HADD2.F32 R32, -RZ, R32.H0_H0 ;  /* 0x20000020ff207230 */ /* 0x000fca0000004100 */
[----:B------:R-:W-:Y:S01]  /*5f50*/  FMUL R33, R32, UR27 ;  /* 0x0000001b20217c20 */ /* 0x000fe20008400000 */
[----:B------:R-:W-:-:S03]  /*5f60*/  PRMT R32, RZ, 0x7610, R32 ;  /* 0x00007610ff207816 */ /* 0x000fc60000000020 */
[----:B------:R-:W-:-:S05]  /*5f70*/  FFMA R33, R224, UR26, R33 ;  /* 0x0000001ae0217c23 */ /* 0x000fca0008000021 */
[----:B------:R-:W-:-:S05]  /*5f80*/  F2FP.SATFINITE.E5M2.F32.PACK_AB_MERGE_C R33, RZ, R33, RZ ;  /* 0x00000021ff21723e */ /* 0x000fca00048060ff */
[----:B------:R0:W-:Y:S01]  /*5f90*/  @!P4 STG.E.U8 desc[UR22][R26.64], R33 ;  /* 0x000000211a00c986 */ /* 0x0001e2000c101116 */
[----:B------:R-:W-:Y:S05]  /*5fa0*/  @P2 BRA `(.L_x_47) ;  /* 0x0000000000042947 */ /* 0x000fea0003800000 */
[----:B------:R0:W5:Y:S02]  /*5fb0*/  LDG.E.U8 R32, desc[UR22][R30.64+0x1] ;  /* 0x000001161e207981 */ /* 0x000164000c1e1100 */
.L_x_47:
[----:B------:R-:W-:Y:S05]  /*5fc0*/  BSYNC B1 ;  /* 0x0000000000017941 */ /* 0x000fea0003800000 */
.L_x_46:
[----:B-----5:R-:W-:Y:S01]  /*5fd0*/  LOP3.LUT R32, R32, 0xff, RZ, 0xc0, !PT ;  /* 0x000000ff20207812 */ /* 0x020fe200078ec0ff */
[----:B------:R-:W-:Y:S01]  /*5fe0*/  BSSY B1, `(.L_x_48) ;  /* 0x000000b000017945 */ /* 0x000fe20003800000 */
[----:B------:R-:W-:Y:S02]  /*5ff0*/  ISETP.LT.OR P3, PT, R34, 0x9, !P0 ;  /* 0x000000092200780c */ /* 0x000fe40004761670 */
[----:B------:R-:W-:-:S05]  /*6000*/  F2FP.F16.E5M2.UNPACK_B R32, R32 ;  /* 0x00000020ff20723e */ /* 0x000fca00020004ff */
[----:B------:R-:W-:-:S05]  /*6010*/  HADD2.F32 R32, -RZ, R32.H0_H0 ;  /* 0x20000020ff207230 */ /* 0x000fca0000004100 */
[----:B------:R-:W-:-:S04]  /*6020*/  FMUL R32, R32, UR27 ;  /* 0x0000001b20207c20 */ /* 0x000fc80008400000 */
[----:B------:R-:W-:-:S05]  /*6030*/  FFMA R32, R223, UR26, R32 ;  /* 0x0000001adf207c23 */ /* 0x000fca0008000020 */
[----:B0-----:R-:W-:Y:S02]  /*6040*/  F2FP.SATFINITE.E5M2.F32.PACK_AB_MERGE_C R33, RZ, R32, RZ ;  /* 0x00000020ff21723e */ /* 0x001fe400048060ff */
[----:B------:R-:W-:-:S03]  /*6050*/  PRMT R32, RZ, 0x7610, R32 ;  /* 0x00007610ff207816 */ /* 0x000fc60000000020 */
[----:B------:R0:W-:Y:S01]  /*6060*/  @!P2 STG.E.U8 desc[UR22][R26.64+0x1], R33 ;  /* 0x000001211a00a986 */ /* 0x0001e2000c101116 */
[----:B------:R-:W-:Y:S05]  /*6070*/  @P3 BRA `(.L_x_49) ;  /* 0x0000000000043947 */ /* 0x000fea0003800000 */
[----:B------:R0:W5:Y:S02]  /*6080*/  LDG.E.U8 R32, desc[UR22][R28.64+0x8] ;  /* 0x000008161c207981 */ /* 0x000164000c1e1100 */
.L_x_49:
[----:B------:R-:W-:Y:S05]  /*6090*/  BSYNC B1 ;  /* 0x0000000000017941 */ /* 0x000fea0003800000 */
.L_x_48:
[----:B-----5:R-:W-:Y:S01]  /*60a0*/  LOP3.LUT R32, R32, 0xff, RZ, 0xc0, !PT ;  /* 0x000000ff20207812 */ /* 0x020fe200078ec0ff */
[----:B------:R-:W-:Y:S01]  /*60b0*/  BSSY B1, `(.L_x_50) ;  /* 0x000000b000017945 */ /* 0x000fe20003800000 */
[----:B------:R-:W-:Y:S02]  /*60c0*/  ISETP.LT.OR P2, PT, R34, 0xa, !P0 ;  /* 0x0000000a2200780c */ /* 0x000fe40004741670 */
[----:B------:R-:W-:-:S05]  /*60d0*/  F2FP.F16.E5M2.UNPACK_B R32, R32 ;  /* 0x00000020ff20723e */ /* 0x000fca00020004ff */
[----:B------:R-:W-:-:S05]  /*60e0*/  HADD2.F32 R32, -RZ, R32.H0_H0 ;  /* 0x20000020ff207230 */ /* 0x000fca0000004100 */
[----:B0-----:R-:W-:Y:S01]  /*60f0*/  FMUL R33, R32, UR27 ;  /* 0x0000001b20217c20 */ /* 0x001fe20008400000 */
[----:B------:R-:W-:-:S03]  /*6100*/  PRMT R32, RZ, 0x7610, R32 ;  /* 0x00007610ff207816 */ /* 0x000fc60000000020 */
[----:B------:R-:W-:-:S05]  /*6110*/  FFMA R33, R222, UR26, R33 ;  /* 0x0000001ade217c23 */ /* 0x000fca0008000021 */
[----:B------:R-:W-:-:S05]  /*6120*/  F2FP.SATFINITE.E5M2.F32.PACK_AB_MERGE_C R33, RZ, R33, RZ ;  /* 0x00000021ff21723e */ /* 0x000fca00048060ff */
[----:B------:R0:W-:Y:S01]  /*6130*/  @!P3 STG.E.U8 desc[UR22][R24.64+0x8], R33 ;  /* 0x000008211800b986 */ /* 0x0001e2000c101116 */
[----:B------:R-:W-:Y:S05]  /*6140*/  @P2 BRA `(.L_x_51) ;  /* 0x0000000000042947 */ /* 0x000fea0003800000 */
[----:B------:R0:W5:Y:S02]  /*6150*/  LDG.E.U8 R32, desc[UR22][R28.64+0x9] ;  /* 0x000009161c207981 */ /* 0x000164000c1e1100 */
.L_x_51:
[----:B------:R-:W-:Y:S05]  /*6160*/  BSYNC B1 ;  /* 0x0000000000017941 */ /* 0x000fea0003800000 */
.L_x_50:
        /* <DEDUP_REMOVED lines=12> */
.L_x_53:
[----:B------:R-:W-:Y:S05]  /*6230*/  BSYNC B1 ;  /* 0x0000000000017941 */ /* 0x000fea0003800000 */
.L_x_52:
        /* <DEDUP_REMOVED lines=12> */
.L_x_55:
[----:B------:R-:W-:Y:S05]  /*6300*/  BSYNC B1 ;  /* 0x0000000000017941 */ /* 0x000fea0003800000 */
.L_x_54:
        /* <DEDUP_REMOVED lines=12> */
.L_x_57:
[----:B------:R-:W-:Y:S05]  /*63d0*/  BSYNC B1 ;  /* 0x0000000000017941 */ /* 0x000fea0003800000 */
.L_x_56:
        /* <DEDUP_REMOVED lines=12> */
.L_x_59:
[----:B------:R-:W-:Y:S05]  /*64a0*/  BSYNC B1 ;  /* 0x0000000000017941 */ /* 0x000fea0003800000 */
.L_x_58:
        /* <DEDUP_REMOVED lines=12> */
.L_x_61:
[----:B------:R-:W-:Y:S05]  /*6570*/  BSYNC B1 ;  /* 0x0000000000017941 */ /* 0x000fea0003800000 */
.L_x_60:
        /* <DEDUP_REMOVED lines=12> */
.L_x_63:
[----:B------:R-:W-:Y:S05]  /*6640*/  BSYNC B1 ;  /* 0x0000000000017941 */ /* 0x000fea0003800000 */
.L_x_62:
        /* <DEDUP_REMOVED lines=12> */
.L_x_65:
[----:B------:R-:W-:Y:S05]  /*6710*/  BSYNC B1 ;  /* 0x0000000000017941 */ /* 0x000fea0003800000 */
.L_x_64:
        /* <DEDUP_REMOVED lines=12> */
.L_x_67:
[----:B------:R-:W-:Y:S05]  /*67e0*/  BSYNC B1 ;  /* 0x0000000000017941 */ /* 0x000fea0003800000 */
.L_x_66:
        /* <DEDUP_REMOVED lines=12> */
.L_x_69:
[----:B------:R-:W-:Y:S05]  /*68b0*/  BSYNC B1 ;  /* 0x0000000000017941 */ /* 0x000fea0003800000 */
.L_x_68:
        /* <DEDUP_REMOVED lines=12> */
.L_x_71:
[----:B------:R-:W-:Y:S05]  /*6980*/  BSYNC B1 ;  /* 0x0000000000017941 */ /* 0x000fea0003800000 */
.L_x_70:
        /* <DEDUP_REMOVED lines=12> */
.L_x_73:
[----:B------:R-:W-:Y:S05]  /*6a50*/  BSYNC B1 ;  /* 0x0000000000017941 */ /* 0x000fea0003800000 */
.L_x_72:
        /* <DEDUP_REMOVED lines=12> */
.L_x_75:
[----:B------:R-:W-:Y:S05]  /*6b20*/  BSYNC B1 ;  /* 0x0000000000017941 */ /* 0x000fea0003800000 */
.L_x_74:
        /* <DEDUP_REMOVED lines=12> */
.L_x_77:
[----:B------:R-:W-:Y:S05]  /*6bf0*/  BSYNC B1 ;  /* 0x0000000000017941 */ /* 0x000fea0003800000 */
.L_x_76:
        /* <DEDUP_REMOVED lines=12> */
.L_x_79:
[----:B------:R-:W-:Y:S05]  /*6cc0*/  BSYNC B1 ;  /* 0x0000000000017941 */ /* 0x000fea0003800000 */
.L_x_78:
        /* <DEDUP_REMOVED lines=12> */
.L_x_81:
[----:B------:R-:W-:Y:S05]  /*6d90*/  BSYNC B1 ;  /* 0x0000000000017941 */ /* 0x000fea0003800000 */
.L_x_80:
        /* <DEDUP_REMOVED lines=12> */
.L_x_83:
[----:B------:R-:W-:Y:S05]  /*6e60*/  BSYNC B1 ;  /* 0x0000000000017941 */ /* 0x000fea0003800000 */
.L_x_82:
        /* <DEDUP_REMOVED lines=12> */
.L_x_85:
[----:B------:R-:W-:Y:S05]  /*6f30*/  BSYNC B1 ;  /* 0x0000000000017941 */ /* 0x000fea0003800000 */
.L_x_84:
        /* <DEDUP_REMOVED lines=12> */
.L_x_87:
[----:B------:R-:W-:Y:S05]  /*7000*/  BSYNC B1 ;  /* 0x0000000000017941 */ /* 0x000fea0003800000 */
.L_x_86:
        /* <DEDUP_REMOVED lines=12> */
.L_x_89:
[----:B------:R-:W-:Y:S05]  /*70d0*/  BSYNC B1 ;  /* 0x0000000000017941 */ /* 0x000fea0003800000 */
.L_x_88:
        /* <DEDUP_REMOVED lines=12> */
.L_x_91:
[----:B------:R-:W-:Y:S05]  /*71a0*/  BSYNC B1 ;  /* 0x0000000000017941 */ /* 0x000fea0003800000 */
.L_x_90:
        /* <DEDUP_REMOVED lines=12> */
.L_x_93:
[----:B------:R-:W-:Y:S05]  /*7270*/  BSYNC B1 ;  /* 0x0000000000017941 */ /* 0x000fea0003800000 */
.L_x_92:
        /* <DEDUP_REMOVED lines=12> */
.L_x_95:
[----:B------:R-:W-:Y:S05]  /*7340*/  BSYNC B1 ;  /* 0x0000000000017941 */ /* 0x000fea0003800000 */
.L_x_94:
        /* <DEDUP_REMOVED lines=12> */
.L_x_97:
[----:B------:R-:W-:Y:S05]  /*7410*/  BSYNC B1 ;  /* 0x0000000000017941 */ /* 0x000fea0003800000 */
.L_x_96:
        /* <DEDUP_REMOVED lines=12> */
.L_x_99:
[----:B------:R-:W-:Y:S05]  /*74e0*/  BSYNC B1 ;  /* 0x0000000000017941 */ /* 0x000fea0003800000 */
.L_x_98:
        /* <DEDUP_REMOVED lines=12> */
.L_x_101:
[----:B------:R-:W-:Y:S05]  /*75b0*/  BSYNC B1 ;  /* 0x0000000000017941 */ /* 0x000fea0003800000 */
.L_x_100:
        /* <DEDUP_REMOVED lines=12> */
.L_x_103:
[----:B------:R-:W-:Y:S05]  /*7680*/  BSYNC B1 ;  /* 0x0000000000017941 */ /* 0x000fea0003800000 */
.L_x_102:
        /* <DEDUP_REMOVED lines=12> */
.L_x_105:
[----:B------:R-:W-:Y:S05]  /*7750*/  BSYNC B1 ;  /* 0x0000000000017941 */ /* 0x000fea0003800000 */
.L_x_104:
        /* <DEDUP_REMOVED lines=12> */
.L_x_107:
[----:B------:R-:W-:Y:S05]  /*7820*/  BSYNC B1 ;  /* 0x0000000000017941 */ /* 0x000fea0003800000 */
.L_x_106:
        /* <DEDUP_REMOVED lines=12> */
.L_x_109:
[----:B------:R-:W-:Y:S05]  /*78f0*/  BSYNC B1 ;  /* 0x0000000000017941 */ /* 0x000fea0003800000 */
.L_x_108:
        /* <DEDUP_REMOVED lines=12> */
.L_x_111:
[----:B------:R-:W-:Y:S05]  /*79c0*/  BSYNC B1 ;  /* 0x0000000000017941 */ /* 0x000fea0003800000 */
.L_x_110:
        /* <DEDUP_REMOVED lines=12> */
.L_x_113:
[----:B------:R-:W-:Y:S05]  /*7a90*/  BSYNC B1 ;  /* 0x0000000000017941 */ /* 0x000fea0003800000 */
.L_x_112:
        /* <DEDUP_REMOVED lines=12> */
.L_x_115:
[----:B------:R-:W-:Y:S05]  /*7b60*/  BSYNC B1 ;  /* 0x0000000000017941 */ /* 0x000fea0003800000 */
.L_x_114:
        /* <DEDUP_REMOVED lines=12> */
.L_x_117:
[----:B------:R-:W-:Y:S05]  /*7c30*/  BSYNC B1 ;  /* 0x0000000000017941 */ /* 0x000fea0003800000 */
.L_x_116:
        /* <DEDUP_REMOVED lines=12> */
.L_x_119:
[----:B------:R-:W-:Y:S05]  /*7d00*/  BSYNC B1 ;  /* 0x0000000000017941 */ /* 0x000fea0003800000 */
.L_x_118:
        /* <DEDUP_REMOVED lines=12> */
.L_x_121:
[----:B------:R-:W-:Y:S05]  /*7dd0*/  BSYNC B1 ;  /* 0x0000000000017941 */ /* 0x000fea0003800000 */
.L_x_120:
        /* <DEDUP_REMOVED lines=12> */
.L_x_123:
[----:B------:R-:W-:Y:S05]  /*7ea0*/  BSYNC B1 ;  /* 0x0000000000017941 */ /* 0x000fea0003800000 */
.L_x_122:
        /* <DEDUP_REMOVED lines=12> */
.L_x_125:
[----:B------:R-:W-:Y:S05]  /*7f70*/  BSYNC B1 ;  /* 0x0000000000017941 */ /* 0x000fea0003800000 */
.L_x_124:
        /* <DEDUP_REMOVED lines=12> */
.L_x_127:
[----:B------:R-:W-:Y:S05]  /*8040*/  BSYNC B1 ;  /* 0x0000000000017941 */ /* 0x000fea0003800000 */
.L_x_126:
        /* <DEDUP_REMOVED lines=12> */
.L_x_129:
[----:B------:R-:W-:Y:S05]  /*8110*/  BSYNC B1 ;  /* 0x0000000000017941 */ /* 0x000fea0003800000 */
.L_x_128:
        /* <DEDUP_REMOVED lines=12> */
.L_x_131:
[----:B------:R-:W-:Y:S05]  /*81e0*/  BSYNC B1 ;  /* 0x0000000000017941 */ /* 0x000fea0003800000 */
.L_x_130:
        /* <DEDUP_REMOVED lines=12> */
.L_x_133:
[----:B------:R-:W-:Y:S05]  /*82b0*/  BSYNC B1 ;  /* 0x0000000000017941 */ /* 0x000fea0003800000 */
.L_x_132:
        /* <DEDUP_REMOVED lines=12> */
.L_x_135:
[----:B------:R-:W-:Y:S05]  /*8380*/  BSYNC B1 ;  /* 0x0000000000017941 */ /* 0x000fea0003800000 */
.L_x_134:
        /* <DEDUP_REMOVED lines=12> */
.L_x_137:
[----:B------:R-:W-:Y:S05]  /*8450*/  BSYNC B1 ;  /* 0x0000000000017941 */ /* 0x000fea0003800000 */
.L_x_136:
        /* <DEDUP_REMOVED lines=12> */
.L_x_139:
[----:B------:R-:W-:Y:S05]  /*8520*/  BSYNC B1 ;  /* 0x0000000000017941 */ /* 0x000fea0003800000 */
.L_x_138:
        /* <DEDUP_REMOVED lines=12> */
.L_x_141:
[----:B------:R-:W-:Y:S05]  /*85f0*/  BSYNC B1 ;  /* 0x0000000000017941 */ /* 0x000fea0003800000 */
.L_x_140:
        /* <DEDUP_REMOVED lines=12> */
.L_x_143:
[----:B------:R-:W-:Y:S05]  /*86c0*/  BSYNC B1 ;  /* 0x0000000000017941 */ /* 0x000fea0003800000 */
.L_x_142:
        /* <DEDUP_REMOVED lines=12> */
.L_x_145:
[----:B------:R-:W-:Y:S05]  /*8790*/  BSYNC B1 ;  /* 0x0000000000017941 */ /* 0x000fea0003800000 */
.L_x_144:
        /* <DEDUP_REMOVED lines=12> */
.L_x_147:
[----:B------:R-:W-:Y:S05]  /*8860*/  BSYNC B1 ;  /* 0x0000000000017941 */ /* 0x000fea0003800000 */
.L_x_146:
        /* <DEDUP_REMOVED lines=12> */
.L_x_149:
[----:B------:R-:W-:Y:S05]  /*8930*/  BSYNC B1 ;  /* 0x0000000000017941 */ /* 0x000fea0003800000 */
.L_x_148:
        /* <DEDUP_REMOVED lines=12> */
.L_x_151:
[----:B------:R-:W-:Y:S05]  /*8a00*/  BSYNC B1 ;  /* 0x0000000000017941 */ /* 0x000fea0003800000 */
.L_x_150:
        /* <DEDUP_REMOVED lines=12> */
.L_x_153:
[----:B------:R-:W-:Y:S05]  /*8ad0*/  BSYNC B1 ;  /* 0x0000000000017941 */ /* 0x000fea0003800000 */
.L_x_152:
        /* <DEDUP_REMOVED lines=12> */
.L_x_155:
[----:B------:R-:W-:Y:S05]  /*8ba0*/  BSYNC B1 ;  /* 0x0000000000017941 */ /* 0x000fea0003800000 */
.L_x_154:
        /* <DEDUP_REMOVED lines=12> */
.L_x_157:
[----:B------:R-:W-:Y:S05]  /*8c70*/  BSYNC B1 ;  /* 0x0000000000017941 */ /* 0x000fea0003800000 */
.L_x_156:
        /* <DEDUP_REMOVED lines=12> */
.L_x_159:
[----:B------:R-:W-:Y:S05]  /*8d40*/  BSYNC B1 ;  /* 0x0000000000017941 */ /* 0x000fea0003800000 */
.L_x_158:
        /* <DEDUP_REMOVED lines=12> */
.L_x_161:
[----:B------:R-:W-:Y:S05]  /*8e10*/  BSYNC B1 ;  /* 0x0000000000017941 */ /* 0x000fea0003800000 */
.L_x_160:
        /* <DEDUP_REMOVED lines=12> */
.L_x_163:
[----:B------:R-:W-:Y:S05]  /*8ee0*/  BSYNC B1 ;  /* 0x0000000000017941 */ /* 0x000fea0003800000 */
.L_x_162:
        /* <DEDUP_REMOVED lines=12> */
.L_x_165:
[----:B------:R-:W-:Y:S05]  /*8fb0*/  BSYNC B1 ;  /* 0x0000000000017941 */ /* 0x000fea0003800000 */
.L_x_164:
        /* <DEDUP_REMOVED lines=12> */
.L_x_167:
[----:B------:R-:W-:Y:S05]  /*9080*/  BSYNC B1 ;  /* 0x0000000000017941 */ /* 0x000fea0003800000 */
.L_x_166:
        /* <DEDUP_REMOVED lines=12> */
.L_x_169:
[----:B------:R-:W-:Y:S05]  /*9150*/  BSYNC B1 ;  /* 0x0000000000017941 */ /* 0x000fea0003800000 */
.L_x_168:
        /* <DEDUP_REMOVED lines=12> */
.L_x_171:
[----:B------:R-:W-:Y:S05]  /*9220*/  BSYNC B1 ;  /* 0x0000000000017941 */ /* 0x000fea0003800000 */
.L_x_170:
        /* <DEDUP_REMOVED lines=12> */
.L_x_173:
[----:B------:R-:W-:Y:S05]  /*92f0*/  BSYNC B1 ;  /* 0x0000000000017941 */ /* 0x000fea0003800000 */
.L_x_172:
        /* <DEDUP_REMOVED lines=12> */
.L_x_175:
[----:B------:R-:W-:Y:S05]  /*93c0*/  BSYNC B1 ;  /* 0x0000000000017941 */ /* 0x000fea0003800000 */
.L_x_174:
        /* <DEDUP_REMOVED lines=12> */
.L_x_177:
[----:B------:R-:W-:Y:S05]  /*9490*/  BSYNC B1 ;  /* 0x0000000000017941 */ /* 0x000fea0003800000 */
.L_x_176:
        /* <DEDUP_REMOVED lines=12> */
.L_x_179:
[----:B------:R-:W-:Y:S05]  /*9560*/  BSYNC B1 ;  /* 0x0000000000017941 */ /* 0x000fea0003800000 */
.L_x_178:
        /* <DEDUP_REMOVED lines=12> */
.L_x_181:
[----:B------:R-:W-:Y:S05]  /*9630*/  BSYNC B1 ;  /* 0x0000000000017941 */ /* 0x000fea0003800000 */
.L_x_180:
        /* <DEDUP_REMOVED lines=12> */
.L_x_183:
[----:B------:R-:W-:Y:S05]  /*9700*/  BSYNC B1 ;  /* 0x0000000000017941 */ /* 0x000fea0003800000 */
.L_x_182:
        /* <DEDUP_REMOVED lines=12> */
.L_x_185:
[----:B------:R-:W-:Y:S05]  /*97d0*/  BSYNC B1 ;  /* 0x0000000000017941 */ /* 0x000fea0003800000 */
.L_x_184:
        /* <DEDUP_REMOVED lines=12> */
.L_x_187:
[----:B------:R-:W-:Y:S05]  /*98a0*/  BSYNC B1 ;  /* 0x0000000000017941 */ /* 0x000fea0003800000 */
.L_x_186:
        /* <DEDUP_REMOVED lines=12> */
.L_x_189:
[----:B------:R-:W-:Y:S05]  /*9970*/  BSYNC B1 ;  /* 0x0000000000017941 */ /* 0x000fea0003800000 */
.L_x_188:
        /* <DEDUP_REMOVED lines=12> */
.L_x_191:
[----:B------:R-:W-:Y:S05]  /*9a40*/  BSYNC B1 ;  /* 0x0000000000017941 */ /* 0x000fea0003800000 */
.L_x_190:
[----:B-----5:R-:W-:Y:S01]  /*9a50*/  LOP3.LUT R32, R32, 0xff, RZ, 0xc0, !PT ;  /* 0x000000ff20207812 */ /* 0x020fe200078ec0ff */
[----:B------:R-:W-:Y:S01]  /*9a60*/  BSSY B1, `(.L_x_192) ;  /* 0x000000b000017945 */ /* 0x000fe20003800000 */
[----:B------:R-:W-:Y:S02]  /*9a70*/  ISETP.LT.OR P3, PT, R34, 0x99, !P0 ;  /* 0x000000992200780c */ /* 0x000fe40004761670 */
[----:B------:R-:W-:-:S05]  /*9a80*/  F2FP.F16.E5M2.UNPACK_B R32, R32 ;  /* 0x00000020ff20723e */ /* 0x000fca00020004ff */
[----:B------:R-:W-:-:S05]  /*9a90*/  HADD2.F32 R32, -RZ, R32.H0_H0 ;  /* 0x20000020ff207230 */ /* 0x000fca0000004100 */
[----:B------:R-:W-:-:S04]  /*9aa0*/  FMUL R32, R32, UR27 ;  /* 0x0000001b20207c20 */ /* 0x000fc80008400000 */
[----:B------:R-:W-:Y:S01]  /*9ab0*/  FFMA R32, R23, UR26, R32 ;  /* 0x0000001a17207c23 */ /* 0x000fe20008000020 */
[----:B------:R-:W-:-:S04]  /*9ac0*/  PRMT R23, RZ, 0x7610, R23 ;  /* 0x00007610ff177816 */ /* 0x000fc80000000017 */
[----:B0-----:R-:W-:-:S05]  /*9ad0*/  F2FP.SATFINITE.E5M2.F32.PACK_AB_MERGE_C R33, RZ, R32, RZ ;  /* 0x00000020ff21723e */ /* 0x001fca00048060ff */
[----:B------:R0:W-:Y:S01]  /*9ae0*/  @!P2 STG.E.U8 desc[UR22][R26.64+0x91], R33 ;  /* 0x000091211a00a986 */ /* 0x0001e2000c101116 */
[----:B------:R-:W-:Y:S05]  /*9af0*/  @P3 BRA `(.L_x_193) ;  /* 0x0000000000043947 */ /* 0x000fea0003800000 */
[----:B------:R0:W5:Y:S02]  /*9b00*/  LDG.E.U8 R23, desc[UR22][R28.64+0x98] ;  /* 0x000098161c177981 */ /* 0x000164000c1e1100 */
.L_x_193:
[----:B------:R-:W-:Y:S05]  /*9b10*/  BSYNC B1 ;  /* 0x0000000000017941 */ /* 0x000fea0003800000 */
.L_x_192:
        /* <DEDUP_REMOVED lines=8> */
[----:B------:R-:W-:-:S05]  /*9ba0*/  F2FP.SATFINITE.E5M2.F32.PACK_AB_MERGE_C R23, RZ, R23, RZ ;  /* 0x00000017ff17723e */ /* 0x000fca00048060ff */
[----:B------:R0:W-:Y:S01]  /*9bb0*/  @!P3 STG.E.U8 desc[UR22][R24.64+0x98], R23 ;  /* 0x000098171800b986 */ /* 0x0001e2000c101116 */
[----:B------:R-:W-:Y:S05]  /*9bc0*/  @P2 BRA `(.L_x_195) ;  /* 0x0000000000042947 */ /* 0x000fea0003800000 */
[----:B------:R0:W5:Y:S02]  /*9bd0*/  LDG.E.U8 R22, desc[UR22][R28.64+0x99] ;  /* 0x000099161c167981 */ /* 0x000164000c1e1100 */
.L_x_195:
[----:B------:R-:W-:Y:S05]  /*9be0*/  BSYNC B1 ;  /* 0x0000000000017941 */ /* 0x000fea0003800000 */
.L_x_194:
        /* <DEDUP_REMOVED lines=12> */
.L_x_197:
[----:B------:R-:W-:Y:S05]  /*9cb0*/  BSYNC B1 ;  /* 0x0000000000017941 */ /* 0x000fea0003800000 */
.L_x_196:
        /* <DEDUP_REMOVED lines=12> */
.L_x_199:
[----:B------:R-:W-:Y:S05]  /*9d80*/  BSYNC B1 ;  /* 0x0000000000017941 */ /* 0x000fea0003800000 */
.L_x_198:
        /* <DEDUP_REMOVED lines=12> */
.L_x_201:
[----:B------:R-:W-:Y:S05]  /*9e50*/  BSYNC B1 ;  /* 0x0000000000017941 */ /* 0x000fea0003800000 */
.L_x_200:
        /* <DEDUP_REMOVED lines=12> */
.L_x_203:
[----:B------:R-:W-:Y:S05]  /*9f20*/  BSYNC B1 ;  /* 0x0000000000017941 */ /* 0x000fea0003800000 */
.L_x_202:
        /* <DEDUP_REMOVED lines=12> */
.L_x_205:
[----:B------:R-:W-:Y:S05]  /*9ff0*/  BSYNC B1 ;  /* 0x0000000000017941 */ /* 0x000fea0003800000 */
.L_x_204:
        /* <DEDUP_REMOVED lines=12> */
.L_x_207:
[----:B------:R-:W-:Y:S05]  /*a0c0*/  BSYNC B1 ;  /* 0x0000000000017941 */ /* 0x000fea0003800000 */
.L_x_206:
        /* <DEDUP_REMOVED lines=12> */
.L_x_209:
[----:B------:R-:W-:Y:S05]  /*a190*/  BSYNC B1 ;  /* 0x0000000000017941 */ /* 0x000fea0003800000 */
.L_x_208:
        /* <DEDUP_REMOVED lines=12> */
.L_x_211:
[----:B------:R-:W-:Y:S05]  /*a260*/  BSYNC B1 ;  /* 0x0000000000017941 */ /* 0x000fea0003800000 */
.L_x_210:
        /* <DEDUP_REMOVED lines=12> */
.L_x_213:
[----:B------:R-:W-:Y:S05]  /*a330*/  BSYNC B1 ;  /* 0x0000000000017941 */ /* 0x000fea0003800000 */
.L_x_212:
        /* <DEDUP_REMOVED lines=12> */
.L_x_215:
[----:B------:R-:W-:Y:S05]  /*a400*/  BSYNC B1 ;  /* 0x0000000000017941 */ /* 0x000fea0003800000 */
.L_x_214:
        /* <DEDUP_REMOVED lines=12> */
.L_x_217:
[----:B------:R-:W-:Y:S05]  /*a4d0*/  BSYNC B1 ;  /* 0x0000000000017941 */ /* 0x000fea0003800000 */
.L_x_216:
        /* <DEDUP_REMOVED lines=12> */
.L_x_219:
[----:B------:R-:W-:Y:S05]  /*a5a0*/  BSYNC B1 ;  /* 0x0000000000017941 */ /* 0x000fea0003800000 */
.L_x_218:
        /* <DEDUP_REMOVED lines=12> */
.L_x_221:
[----:B------:R-:W-:Y:S05]  /*a670*/  BSYNC B1 ;  /* 0x0000000000017941 */ /* 0x000fea0003800000 */
.L_x_220:
        /* <DEDUP_REMOVED lines=12> */
.L_x_223:
[----:B------:R-:W-:Y:S05]  /*a740*/  BSYNC B1 ;  /* 0x0000000000017941 */ /* 0x000fea0003800000 */
.L_x_222:
        /* <DEDUP_REMOVED lines=12> */
.L_x_225:
[----:B------:R-:W-:Y:S05]  /*a810*/  BSYNC B1 ;  /* 0x0000000000017941 */ /* 0x000fea0003800000 */
.L_x_224:
        /* <DEDUP_REMOVED lines=12> */
.L_x_227:
[----:B------:R-:W-:Y:S05]  /*a8e0*/  BSYNC B1 ;  /* 0x0000000000017941 */ /* 0x000fea0003800000 */
.L_x_226:
        /* <DEDUP_REMOVED lines=12> */
.L_x_229:
[----:B------:R-:W-:Y:S05]  /*a9b0*/  BSYNC B1 ;  /* 0x0000000000017941 */ /* 0x000fea0003800000 */
.L_x_228:
        /* <DEDUP_REMOVED lines=12> */
.L_x_231:
[----:B------:R-:W-:Y:S05]  /*aa80*/  BSYNC B1 ;  /* 0x0000000000017941 */ /* 0x000fea0003800000 */
.L_x_230:
        /* <DEDUP_REMOVED lines=12> */
.L_x_233:
[----:B------:R-:W-:Y:S05]  /*ab50*/  BSYNC B1 ;  /* 0x0000000000017941 */ /* 0x000fea0003800000 */
.L_x_232:
        /* <DEDUP_REMOVED lines=12> */
.L_x_235:
[----:B------:R-:W-:Y:S05]  /*ac20*/  BSYNC B1 ;  /* 0x0000000000017941 */ /* 0x000fea0003800000 */
.L_x_234:
[----:B-----5:R-:W-:Y:S01]  /*ac30*/  LOP3.LUT R2, R2, 0xff, RZ, 0xc0, !PT ;  /* 0x000000ff02027812 */ /* 0x020fe200078ec0ff */
[----:B------:R-:W-:Y:S01]  /*ac40*/  BSSY B1, `(.L_x_236) ;  /* 0x000000b000017945 */ /* 0x000fe20003800000 */
[----:B------:R-:W-:Y:S02]  /*ac50*/  ISETP.LT.OR P3, PT, R34, 0xc1, !P1 ;  /* 0x000000c12200780c */ /* 0x000fe40004f61670 */
[----:B------:R-:W-:-:S05]  /*ac60*/  F2FP.F16.E5M2.UNPACK_B R2, R2 ;  /* 0x00000002ff02723e */ /* 0x000fca00020004ff */
[----:B------:R-:W-:-:S05]  /*ac70*/  HADD2.F32 R2, -RZ, R2.H0_H0 ;  /* 0x20000002ff027230 */ /* 0x000fca0000004100 */
[----:B0-----:R-:W-:-:S04]  /*ac80*/  FMUL R3, R2, UR27 ;  /* 0x0000001b02037c20 */ /* 0x001fc80008400000 */
[----:B------:R-:W-:Y:S01]  /*ac90*/  FFMA R3, R0, UR26, R3 ;  /* 0x0000001a00037c23 */ /* 0x000fe20008000003 */
[----:B------:R-:W-:-:S04]  /*aca0*/  PRMT R0, RZ, 0x7610, R0 ;  /* 0x00007610ff007816 */ /* 0x000fc80000000000 */
[----:B------:R-:W-:-:S05]  /*acb0*/  F2FP.SATFINITE.E5M2.F32.PACK_AB_MERGE_C R3, RZ, R3, RZ ;  /* 0x00000003ff03723e */ /* 0x000fca00048060ff */
[----:B------:R0:W-:Y:S01]  /*acc0*/  @!P2 STG.E.U8 desc[UR22][R24.64+0xc1], R3 ;  /* 0x0000c1031800a986 */ /* 0x0001e2000c101116 */
[----:B------:R-:W-:Y:S05]  /*acd0*/  @P3 BRA `(.L_x_237) ;  /* 0x0000000000043947 */ /* 0x000fea0003800000 */
[----:B------:R0:W5:Y:S02]  /*ace0*/  LDG.E.U8 R0, desc[UR22][R30.64+0xc0] ;  /* 0x0000c0161e007981 */ /* 0x000164000c1e1100 */
.L_x_237:
[----:B------:R-:W-:Y:S05]  /*acf0*/  BSYNC B1 ;  /* 0x0000000000017941 */ /* 0x000fea0003800000 */
.L_x_236:
[----:B------:R-:W2:Y:S01]  /*ad00*/  LDL.LU R2, [R1] ;  /* 0x0000000001027983 */ /* 0x000ea20000300800 */
[----:B-----5:R-:W-:Y:S01]  /*ad10*/  LOP3.LUT R0, R0, 0xff, RZ, 0xc0, !PT ;  /* 0x000000ff00007812 */ /* 0x020fe200078ec0ff */
[----:B------:R-:W-:Y:S01]  /*ad20*/  BSSY B1, `(.L_x_238) ;  /* 0x000000b000017945 */ /* 0x000fe20003800000 */
[----:B------:R-:W-:Y:S02]  /*ad30*/  ISETP.LT.OR P2, PT, R34, 0xc2, !P1 ;  /* 0x000000c22200780c */ /* 0x000fe40004f41670 */
[----:B------:R-:W-:-:S05]  /*ad40*/  F2FP.F16.E5M2.UNPACK_B R0, R0 ;  /* 0x00000000ff00723e */ /* 0x000fca00020004ff */
[----:B------:R-:W-:-:S05]  /*ad50*/  HADD2.F32 R0, -RZ, R0.H0_H0 ;  /* 0x20000000ff007230 */ /* 0x000fca0000004100 */
[----:B------:R-:W-:-:S04]  /*ad60*/  FMUL R0, R0, UR27 ;  /* 0x0000001b00007c20 */ /* 0x000fc80008400000 */
[----:B--2---:R-:W-:-:S05]  /*ad70*/  FFMA R0, R2, UR26, R0 ;  /* 0x0000001a02007c23 */ /* 0x004fca0008000000 */
[----:B0-----:R-:W-:Y:S02]  /*ad80*/  F2FP.SATFINITE.E5M2.F32.PACK_AB_MERGE_C R3, RZ, R0, RZ ;  /* 0x00000000ff03723e */ /* 0x001fe400048060ff */
[----:B------:R-:W-:-:S03]  /*ad90*/  PRMT R0, RZ, 0x7610, R0 ;  /* 0x00007610ff007816 */ /* 0x000fc60000000000 */
[----:B------:R0:W-:Y:S01]  /*ada0*/  @!P3 STG.E.U8 desc[UR22][R26.64+0xc0], R3 ;  /* 0x0000c0031a00b986 */ /* 0x0001e2000c101116 */
[----:B------:R-:W-:Y:S05]  /*adb0*/  @P2 BRA `(.L_x_239) ;  /* 0x0000000000042947 */ /* 0x000fea0003800000 */
[----:B------:R2:W5:Y:S02]  /*adc0*/  LDG.E.U8 R0, desc[UR22][R30.64+0xc1] ;  /* 0x0000c1161e007981 */ /* 0x000564000c1e1100 */
.L_x_239:
[----:B------:R-:W-:Y:S05]  /*add0*/  BSYNC B1 ;  /* 0x0000000000017941 */ /* 0x000fea0003800000 */
.L_x_238:
[----:B------:R-:W3:Y:S01]  /*ade0*/  LDL.LU R2, [R1+0x4] ;  /* 0x0000040001027983 */ /* 0x000ee20000300800 */
[----:B-----5:R-:W-:Y:S01]  /*adf0*/  LOP3.LUT R0, R0, 0xff, RZ, 0xc0, !PT ;  /* 0x000000ff00007812 */ /* 0x020fe200078ec0ff */
[----:B------:R-:W-:Y:S01]  /*ae00*/  BSSY B1, `(.L_x_240) ;  /* 0x000000b000017945 */ /* 0x000fe20003800000 */
[----:B------:R-:W-:Y:S02]  /*ae10*/  ISETP.LT.OR P3, PT, R34, 0xc9, !P0 ;  /* 0x000000c92200780c */ /* 0x000fe40004761670 */
[----:B------:R-:W-:-:S05]  /*ae20*/  F2FP.F16.E5M2.UNPACK_B R0, R0 ;  /* 0x00000000ff00723e */ /* 0x000fca00020004ff */
[----:B------:R-:W-:-:S05]  /*ae30*/  HADD2.F32 R0, -RZ, R0.H0_H0 ;  /* 0x20000000ff007230 */ /* 0x000fca0000004100 */
[----:B------:R-:W-:-:S04]  /*ae40*/  FMUL R0, R0, UR27 ;  /* 0x0000001b00007c20 */ /* 0x000fc80008400000 */
[----:B---3--:R-:W-:-:S05]  /*ae50*/  FFMA R0, R2, UR26, R0 ;  /* 0x0000001a02007c23 */ /* 0x008fca0008000000 */
[----:B0-----:R-:W-:Y:S02]  /*ae60*/  F2FP.SATFINITE.E5M2.F32.PACK_AB_MERGE_C R3, RZ, R0, RZ ;  /* 0x00000000ff03723e */ /* 0x001fe400048060ff */
[----:B------:R-:W-:-:S03]  /*ae70*/  PRMT R0, RZ, 0x7610, R0 ;  /* 0x00007610ff007816 */ /* 0x000fc60000000000 */
[----:B------:R0:W-:Y:S01]  /*ae80*/  @!P2 STG.E.U8 desc[UR22][R26.64+0xc1], R3 ;  /* 0x0000c1031a00a986 */ /* 0x0001e2000c101116 */
[----:B------:R-:W-:Y:S05]  /*ae90*/  @P3 BRA `(.L_x_241) ;  /* 0x0000000000043947 */ /* 0x000fea0003800000 */
[----:B------:R3:W5:Y:S02]  /*aea0*/  LDG.E.U8 R0, desc[UR22][R28.64+0xc8] ;  /* 0x0000c8161c007981 */ /* 0x000764000c1e1100 */
.L_x_241:
[----:B------:R-:W-:Y:S05]  /*aeb0*/  BSYNC B1 ;  /* 0x0000000000017941 */ /* 0x000fea0003800000 */
.L_x_240:
[----:B------:R-:W2:Y:S01]  /*aec0*/  LDL.LU R2, [R1+0x8] ;  /* 0x0000080001027983 */ /* 0x000ea20000300800 */
        /* <DEDUP_REMOVED lines=12> */
.L_x_243:
[----:B------:R-:W-:Y:S05]  /*af90*/  BSYNC B1 ;  /* 0x0000000000017941 */ /* 0x000fea0003800000 */
.L_x_242:
        /* <DEDUP_REMOVED lines=13> */
.L_x_245:
[----:B------:R-:W-:Y:S05]  /*b070*/  BSYNC B1 ;  /* 0x0000000000017941 */ /* 0x000fea0003800000 */
.L_x_244:
        /* <DEDUP_REMOVED lines=13> */
.L_x_247:
[----:B------:R-:W-:Y:S05]  /*b150*/  BSYNC B1 ;  /* 0x0000000000017941 */ /* 0x000fea0003800000 */
.L_x_246:
        /* <DEDUP_REMOVED lines=13> */
.L_x_249:
[----:B------:R-:W-:Y:S05]  /*b230*/  BSYNC B1 ;  /* 0x0000000000017941 */ /* 0x000fea0003800000 */
.L_x_248:
        /* <DEDUP_REMOVED lines=13> */
.L_x_251:
[----:B------:R-:W-:Y:S05]  /*b310*/  BSYNC B1 ;  /* 0x0000000000017941 */ /* 0x000fea0003800000 */
.L_x_250:
        /* <DEDUP_REMOVED lines=13> */
.L_x_253:
[----:B------:R-:W-:Y:S05]  /*b3f0*/  BSYNC B1 ;  /* 0x0000000000017941 */ /* 0x000fea0003800000 */
.L_x_252:
        /* <DEDUP_REMOVED lines=13> */
.L_x_255:
[----:B------:R-:W-:Y:S05]  /*b4d0*/  BSYNC B1 ;  /* 0x0000000000017941 */ /* 0x000fea0003800000 */
.L_x_254:
        /* <DEDUP_REMOVED lines=13> */
.L_x_257:
[----:B------:R-:W-:Y:S05]  /*b5b0*/  BSYNC B1 ;  /* 0x0000000000017941 */ /* 0x000fea0003800000 */
.L_x_256:
        /* <DEDUP_REMOVED lines=13> */
.L_x_259:
[----:B------:R-:W-:Y:S05]  /*b690*/  BSYNC B1 ;  /* 0x0000000000017941 */ /* 0x000fea0003800000 */
.L_x_258:
        /* <DEDUP_REMOVED lines=13> */
.L_x_261:
[----:B------:R-:W-:Y:S05]  /*b770*/  BSYNC B1 ;  /* 0x0000000000017941 */ /* 0x000fea0003800000 */
.L_x_260:
        /* <DEDUP_REMOVED lines=13> */
.L_x_263:
[----:B------:R-:W-:Y:S05]  /*b850*/  BSYNC B1 ;  /* 0x0000000000017941 */ /* 0x000fea0003800000 */
.L_x_262:
        /* <DEDUP_REMOVED lines=13> */
.L_x_265:
[----:B------:R-:W-:Y:S05]  /*b930*/  BSYNC B1 ;  /* 0x0000000000017941 */ /* 0x000fea0003800000 */
.L_x_264:
        /* <DEDUP_REMOVED lines=13> */
.L_x_267:
[----:B------:R-:W-:Y:S05]  /*ba10*/  BSYNC B1 ;  /* 0x0000000000017941 */ /* 0x000fea0003800000 */
.L_x_266:
        /* <DEDUP_REMOVED lines=13> */
.L_x_269:
[----:B------:R-:W-:Y:S05]  /*baf0*/  BSYNC B1 ;  /* 0x0000000000017941 */ /* 0x000fea0003800000 */
.L_x_268:
        /* <DEDUP_REMOVED lines=13> */
.L_x_271:
[----:B------:R-:W-:Y:S05]  /*bbd0*/  BSYNC B1 ;  /* 0x0000000000017941 */ /* 0x000fea0003800000 */
.L_x_270:
        /* <DEDUP_REMOVED lines=13> */
.L_x_273:
[----:B------:R-:W-:Y:S05]  /*bcb0*/  BSYNC B1 ;  /* 0x0000000000017941 */ /* 0x000fea0003800000 */
.L_x_272:
        /* <DEDUP_REMOVED lines=13> */
.L_x_275:
[----:B------:R-:W-:Y:S05]  /*bd90*/  BSYNC B1 ;  /* 0x0000000000017941 */ /* 0x000fea0003800000 */
.L_x_274:
        /* <DEDUP_REMOVED lines=13> */
.L_x_277:
[----:B------:R-:W-:Y:S05]  /*be70*/  BSYNC B1 ;  /* 0x0000000000017941 */ /* 0x000fea0003800000 */
.L_x_276:
        /* <DEDUP_REMOVED lines=13> */
.L_x_279:
[----:B------:R-:W-:Y:S05]  /*bf50*/  BSYNC B1 ;  /* 0x0000000000017941 */ /* 0x000fea0003800000 */
.L_x_278:
        /* <DEDUP_REMOVED lines=13> */
.L_x_281:
[----:B------:R-:W-:Y:S05]  /*c030*/  BSYNC B1 ;  /* 0x0000000000017941 */ /* 0x000fea0003800000 */
.L_x_280:
        /* <DEDUP_REMOVED lines=13> */
.L_x_283:
[----:B------:R-:W-:Y:S05]  /*c110*/  BSYNC B1 ;  /* 0x0000000000017941 */ /* 0x000fea0003800000 */
.L_x_282:
        /* <DEDUP_REMOVED lines=13> */
.L_x_285:
[----:B------:R-:W-:Y:S05]  /*c1f0*/  BSYNC B1 ;  /* 0x0000000000017941 */ /* 0x000fea0003800000 */
.L_x_284:
        /* <DEDUP_REMOVED lines=13> */
.L_x_287:
[----:B------:R-:W-:Y:S05]  /*c2d0*/  BSYNC B1 ;  /* 0x0000000000017941 */ /* 0x000fea0003800000 */
.L_x_286:
        /* <DEDUP_REMOVED lines=13> */
.L_x_289:
[----:B------:R-:W-:Y:S05]  /*c3b0*/  BSYNC B1 ;  /* 0x0000000000017941 */ /* 0x000fea0003800000 */
.L_x_288:
        /* <DEDUP_REMOVED lines=13> */
.L_x_291:
[----:B------:R-:W-:Y:S05]  /*c490*/  BSYNC B1 ;  /* 0x0000000000017941 */ /* 0x000fea0003800000 */
.L_x_290:
        /* <DEDUP_REMOVED lines=13> */
.L_x_293:
[----:B------:R-:W-:Y:S05]  /*c570*/  BSYNC B1 ;  /* 0x0000000000017941 */ /* 0x000fea0003800000 */
.L_x_292:
        /* <DEDUP_REMOVED lines=13> */
.L_x_295:
[----:B------:R-:W-:Y:S05]  /*c650*/  BSYNC B1 ;  /* 0x0000000000017941 */ /* 0x000fea0003800000 */
.L_x_294:
[----:B------:R-:W-:Y:S05]  /*c660*/  @P1 BRA `(.L_x_296) ;  /* 0x0000002000a41947 */ /* 0x000fea0003800000 */
[----:B------:R-:W2:Y:S01]  /*c670*/  LDL.LU R2, [R1+0x74] ;  /* 0x0000740001027983 */ /* 0x000ea20000300800 */
[----:B-----5:R-:W-:-:S04]  /*c680*/  LOP3.LUT R0, R0, 0xff, RZ, 0xc0, !PT ;  /* 0x000000ff00007812 */ /* 0x020fc800078ec0ff */
[----:B------:R-:W-:-:S05]  /*c690*/  F2FP.F16.E5M2.UNPACK_B R0, R0 ;  /* 0x00000000ff00723e */ /* 0x000fca00020004ff */
[----:B------:R-:W-:-:S05]  /*c6a0*/  HADD2.F32 R0, -RZ, R0.H0_H0 ;  /* 0x20000000ff007230 */ /* 0x000fca0000004100 */
[----:B------:R-:W-:-:S04]  /*c6b0*/  FMUL R0, R0, UR27 ;  /* 0x0000001b00007c20 */ /* 0x000fc80008400000 */
[----:B--2---:R-:W-:-:S05]  /*c6c0*/  FFMA R0, R2, UR26, R0 ;  /* 0x0000001a02007c23 */ /* 0x004fca0008000000 */
[----:B0-----:R-:W-:-:S05]  /*c6d0*/  F2FP.SATFINITE.E5M2.F32.PACK_AB_MERGE_C R3, RZ, R0, RZ ;  /* 0x00000000ff03723e */ /* 0x001fca00048060ff */
[----:B------:R0:W-:Y:S01]  /*c6e0*/  STG.E.U8 desc[UR22][R26.64+0xf9], R3 ;  /* 0x0000f9031a007986 */ /* 0x0001e2000c101116 */
[----:B------:R-:W-:Y:S05]  /*c6f0*/  BRA `(.L_x_296) ;  /* 0x0000002000807947 */ /* 0x000fea0003800000 */
.L_x_39:
[----:B------:R-:W-:Y:S01]  /*c700*/  ISETP.GE.AND P1, PT, R39, 0x1, PT ;  /* 0x000000012700780c */ /* 0x000fe20003f26270 */
[----:B------:R-:W-:Y:S01]  /*c710*/  FMUL R225, R225, UR26 ;  /* 0x0000001ae1e17c20 */ /* 0x000fe20008400000 */
[----:B------:R-:W2:Y:S01]  /*c720*/  LDL.LU R227, [R1+0x14] ;  /* 0x0000140001e37983 */ /* 0x000ea20000300800 */
[----:B------:R-:W-:Y:S01]  /*c730*/  FMUL R226, R226, UR26 ;  /* 0x0000001ae2e27c20 */ /* 0x000fe20008400000 */
[C---:B------:R-:W-:Y:S02]  /*c740*/  ISETP.LT.OR P3, PT, R34.reuse, 0x2, !P1 ;  /* 0x000000022200780c */ /* 0x040fe40004f61670 */
[----:B------:R-:W-:Y:S02]  /*c750*/  ISETP.LT.OR P2, PT, R34, 0x1, !P1 ;  /* 0x000000012200780c */ /* 0x000fe40004f41670 */
[----:B------:R-:W-:Y:S01]  /*c760*/  F2FP.SATFINITE.E5M2.F32.PACK_AB_MERGE_C R225, RZ, R225, RZ ;  /* 0x000000e1ffe1723e */ /* 0x000fe200048060ff */
[----:B------:R-:W-:Y:S01]  /*c770*/  FMUL R224, R224, UR26 ;  /* 0x0000001ae0e07c20 */ /* 0x000fe20008400000 */
[----:B------:R-:W-:-:S02]  /*c780*/  F2FP.SATFINITE.E5M2.F32.PACK_AB_MERGE_C R29, RZ, R226, RZ ;  /* 0x000000e2ff1d723e */ /* 0x000fc400048060ff */
[----:B------:R-:W-:Y:S01]  /*c790*/  ISETP.GE.AND P0, PT, R39, 0x9, PT ;  /* 0x000000092700780c */ /* 0x000fe20003f06270 */
[----:B------:R-:W-:Y:S01]  /*c7a0*/  FMUL R222, R222, UR26 ;  /* 0x0000001adede7c20 */ /* 0x000fe20008400000 */
[----:B------:R-:W3:Y:S01]  /*c7b0*/  LDL.LU R226, [R1+0x10] ;  /* 0x0000100001e27983 */ /* 0x000ee20000300800 */
[C---:B------:R-:W-:Y:S02]  /*c7c0*/  ISETP.LT.OR P6, PT, R34.reuse, 0xa, !P1 ;  /* 0x0000000a2200780c */ /* 0x040fe40004fc1670 */
[C---:B------:R-:W-:Y:S01]  /*c7d0*/  ISETP.LT.OR P4, PT, R34.reuse, 0x2, !P0 ;  /* 0x000000022200780c */ /* 0x040fe20004781670 */
[----:B------:R0:W-:Y:S01]  /*c7e0*/  @!P3 STG.E.U8 desc[UR22][R24.64+0x1], R225 ;  /* 0x000001e11800b986 */ /* 0x0001e2000c101116 */
[----:B------:R-:W-:Y:S01]  /*c7f0*/  ISETP.LT.OR P3, PT, R34, 0x1, !P0 ;  /* 0x000000012200780c */ /* 0x000fe20004761670 */
[----:B------:R-:W-:Y:S02]  /*c800*/  FMUL R223, R223, UR26 ;  /* 0x0000001adfdf7c20 */ /* 0x000fe40008400000 */
[----:B------:R4:W-:Y:S01]  /*c810*/  @!P2 STG.E.U8 desc[UR22][R24.64], R29 ;  /* 0x0000001d1800a986 */ /* 0x0009e2000c101116 */
[----:B------:R-:W-:Y:S01]  /*c820*/  F2FP.SATFINITE.E5M2.F32.PACK_AB_MERGE_C R31, RZ, R222, RZ ;  /* 0x000000deff1f723e */ /* 0x000fe200048060ff */
[----:B------:R-:W-:-:S02]  /*c830*/  FMUL R221, R221, UR26 ;  /* 0x0000001adddd7c20 */ /* 0x000fc40008400000 */
[----:B0-----:R-:W2:Y:S01]  /*c840*/  LDL.LU R225, [R1+0xc] ;  /* 0x00000c0001e17983 */ /* 0x001ea20000300800 */
[C---:B------:R-:W-:Y:S02]  /*c850*/  ISETP.LT.OR P5, PT, R34.reuse, 0x9, !P1 ;  /* 0x000000092200780c */ /* 0x040fe40004fa1670 */
[----:B----4-:R-:W-:Y:S02]  /*c860*/  F2FP.SATFINITE.E5M2.F32.PACK_AB_MERGE_C R29, RZ, R224, RZ ;  /* 0x000000e0ff1d723e */ /* 0x010fe400048060ff */
[----:B------:R-:W4:Y:S01]  /*c870*/  LDL.LU R224, [R1+0x8] ;  /* 0x0000080001e07983 */ /* 0x000f220000300800 */
[----:B------:R-:W-:Y:S02]  /*c880*/  F2FP.SATFINITE.E5M2.F32.PACK_AB_MERGE_C R223, RZ, R223, RZ ;  /* 0x000000dfffdf723e */ /* 0x000fe400048060ff */
[----:B------:R-:W-:Y:S01]  /*c890*/  ISETP.LT.OR P2, PT, R34, 0x9, !P0 ;  /* 0x000000092200780c */ /* 0x000fe20004741670 */
[----:B------:R-:W3:Y:S01]  /*c8a0*/  LDL.LU R222, [R1] ;  /* 0x0000000001de7983 */ /* 0x000ee20000300800 */
[----:B------:R-:W-:-:S03]  /*c8b0*/  F2FP.SATFINITE.E5M2.F32.PACK_AB_MERGE_C R221, RZ, R221, RZ ;  /* 0x000000ddffdd723e */ /* 0x000fc600048060ff */
[----:B------:R-:W-:Y:S04]  /*c8c0*/  @!P3 STG.E.U8 desc[UR22][R26.64], R29 ;  /* 0x0000001d1a00b986 */ /* 0x000fe8000c101116 */
[----:B------:R-:W-:Y:S04]  /*c8d0*/  @!P4 STG.E.U8 desc[UR22][R26.64+0x1], R223 ;  /* 0x000001df1a00c986 */ /* 0x000fe8000c101116 */
[----:B------:R0:W-:Y:S04]  /*c8e0*/  @!P6 STG.E.U8 desc[UR22][R24.64+0x9], R221 ;  /* 0x000009dd1800e986 */ /* 0x0001e8000c101116 */
[----:B0-----:R-:W2:Y:S01]  /*c8f0*/  LDL.LU R221, [R1+0x4] ;  /* 0x0000040001dd7983 */ /* 0x001ea20000300800 */
[----:B------:R-:W-:-:S05]  /*c900*/  FMUL R220, R220, UR26 ;  /* 0x0000001adcdc7c20 */ /* 0x000fca0008400000 */
[----:B------:R-:W-:Y:S01]  /*c910*/  F2FP.SATFINITE.E5M2.F32.PACK_AB_MERGE_C R33, RZ, R220, RZ ;  /* 0x000000dcff21723e */ /* 0x000fe200048060ff */
[----:B------:R0:W-:Y:S01]  /*c920*/  @!P5 STG.E.U8 desc[UR22][R24.64+0x8], R31 ;  /* 0x0000081f1800d986 */ /* 0x0001e2000c101116 */
[C---:B------:R-:W-:Y:S02]  /*c930*/  ISETP.LT.OR P3, PT, R34.reuse, 0xa, !P0 ;  /* 0x0000000a2200780c */ /* 0x040fe40004761670 */
[C---:B------:R-:W-:Y:S01]  /*c940*/  ISETP.LT.OR P4, PT, R34.reuse, 0x12, !P1 ;  /* 0x000000122200780c */ /* 0x040fe20004f81670 */
[----:B------:R-:W-:Y:S01]  /*c950*/  @!P2 STG.E.U8 desc[UR22][R26.64+0x8], R33 ;  /* 0x000008211a00a986 */ /* 0x000fe2000c101116 */
[C---:B------:R-:W-:Y:S01]  /*c960*/  ISETP.LT.OR P2, PT, R34.reuse, 0x11, !P1 ;  /* 0x000000112200780c */ /* 0x040fe20004f41670 */
[----:B------:R-:W-:Y:S01]  /*c970*/  FMUL R219, R219, UR26 ;  /* 0x0000001adbdb7c20 */ /* 0x000fe20008400000 */
[----:B------:R-:W-:Y:S01]  /*c980*/  ISETP.LT.OR P5, PT, R34, 0x11, !P0 ;  /* 0x000000112200780c */ /* 0x000fe200047a1670 */
[----:B------:R-:W-:Y:S01]  /*c990*/  FMUL R218, R218, UR26 ;  /* 0x0000001adada7c20 */ /* 0x000fe20008400000 */
[----:B------:R-:W-:Y:S01]  /*c9a0*/  ISETP.LT.OR P6, PT, R34, 0x12, !P0 ;  /* 0x000000122200780c */ /* 0x000fe200047c1670 */
[----:B------:R-:W-:Y:S01]  /*c9b0*/  FMUL R217, R217, UR26 ;  /* 0x0000001ad9d97c20 */ /* 0x000fe20008400000 */
[----:B------:R-:W-:Y:S01]  /*c9c0*/  FMUL R216, R216, UR26 ;  /* 0x0000001ad8d87c20 */ /* 0x000fe20008400000 */
[----:B------:R-:W-:Y:S01]  /*c9d0*/  FMUL R215, R215, UR26 ;  /* 0x0000001ad7d77c20 */ /* 0x000fe20008400000 */
[----:B------:R-:W-:Y:S01]  /*c9e0*/  F2FP.SATFINITE.E5M2.F32.PACK_AB_MERGE_C R219, RZ, R219, RZ ;  /* 0x000000dbffdb723e */ /* 0x000fe200048060ff */
[----:B------:R-:W-:Y:S01]  /*c9f0*/  FMUL R214, R214, UR26 ;  /* 0x0000001ad6d67c20 */ /* 0x000fe20008400000 */
[----:B------:R-:W-:Y:S01]  /*ca00*/  F2FP.SATFINITE.E5M2.F32.PACK_AB_MERGE_C R29, RZ, R218, RZ ;  /* 0x000000daff1d723e */ /* 0x000fe200048060ff */
[----:B------:R-:W-:Y:S01]  /*ca10*/  FMUL R213, R213, UR26 ;  /* 0x0000001ad5d57c20 */ /* 0x000fe20008400000 */
[----:B------:R-:W-:Y:S01]  /*ca20*/  F2FP.SATFINITE.E5M2.F32.PACK_AB_MERGE_C R217, RZ, R217, RZ ;  /* 0x000000d9ffd9723e */ /* 0x000fe200048060ff */
[----:B------:R-:W-:Y:S01]  /*ca30*/  FMUL R212, R212, UR26 ;  /* 0x0000001ad4d47c20 */ /* 0x000fe20008400000 */
[----:B0-----:R-:W-:Y:S01]  /*ca40*/  F2FP.SATFINITE.E5M2.F32.PACK_AB_MERGE_C R31, RZ, R216, RZ ;  /* 0x000000d8ff1f723e */ /* 0x001fe200048060ff */
[----:B------:R-:W-:Y:S01]  /*ca50*/  FMUL R211, R211, UR26 ;  /* 0x0000001ad3d37c20 */ /* 0x000fe20008400000 */
[----:B------:R-:W-:Y:S01]  /*ca60*/  F2FP.SATFINITE.E5M2.F32.PACK_AB_MERGE_C R215, RZ, R215, RZ ;  /* 0x000000d7ffd7723e */ /* 0x000fe200048060ff */
[----:B------:R-:W-:Y:S01]  /*ca70*/  @!P3 STG.E.U8 desc[UR22][R26.64+0x9], R219 ;  /* 0x000009db1a00b986 */ /* 0x000fe2000c101116 */
[----:B------:R-:W-:-:S03]  /*ca80*/  ISETP.LT.OR P3, PT, R34, 0x19, !P1 ;  /* 0x000000192200780c */ /* 0x000fc60004f61670 */
[----:B------:R0:W-:Y:S01]  /*ca90*/  @!P2 STG.E.U8 desc[UR22][R24.64+0x10], R29 ;  /* 0x0000101d1800a986 */ /* 0x0001e2000c101116 */
[----:B------:R-:W-:-:S03]  /*caa0*/  ISETP.LT.OR P2, PT, R34, 0x21, !P1 ;  /* 0x000000212200780c */ /* 0x000fc60004f41670 */
[----:B------:R-:W-:Y:S01]  /*cab0*/  @!P4 STG.E.U8 desc[UR22][R24.64+0x11], R217 ;  /* 0x000011d91800c986 */ /* 0x000fe2000c101116 */
[----:B------:R-:W-:-:S03]  /*cac0*/  ISETP.LT.OR P4, PT, R34, 0x1a, !P1 ;  /* 0x0000001a2200780c */ /* 0x000fc60004f81670 */
[----:B------:R1:W-:Y:S01]  /*cad0*/  @!P5 STG.E.U8 desc[UR22][R26.64+0x10], R31 ;  /* 0x0000101f1a00d986 */ /* 0x0003e2000c101116 */
[----:B------:R-:W-:-:S03]  /*cae0*/  ISETP.LT.OR P5, PT, R34, 0x19, !P0 ;  /* 0x000000192200780c */ /* 0x000fc600047a1670 */
[----:B------:R-:W-:Y:S01]  /*caf0*/  @!P6 STG.E.U8 desc[UR22][R26.64+0x11], R215 ;  /* 0x000011d71a00e986 */ /* 0x000fe2000c101116 */
[----:B------:R-:W-:Y:S01]  /*cb00*/  ISETP.LT.OR P6, PT, R34, 0x1a, !P0 ;  /* 0x0000001a2200780c */ /* 0x000fe200047c1670 */
[----:B------:R-:W-:Y:S01]  /*cb10*/  FMUL R210, R210, UR26 ;  /* 0x0000001ad2d27c20 */ /* 0x000fe20008400000 */
[----:B0-----:R-:W-:Y:S01]  /*cb20*/  F2FP.SATFINITE.E5M2.F32.PACK_AB_MERGE_C R29, RZ, R214, RZ ;  /* 0x000000d6ff1d723e */ /* 0x001fe200048060ff */
[----:B------:R-:W-:Y:S01]  /*cb30*/  FMUL R209, R209, UR26 ;  /* 0x0000001ad1d17c20 */ /* 0x000fe20008400000 */
[----:B------:R-:W-:Y:S01]  /*cb40*/  F2FP.SATFINITE.E5M2.F32.PACK_AB_MERGE_C R213, RZ, R213, RZ ;  /* 0x000000d5ffd5723e */ /* 0x000fe200048060ff */
[----:B------:R-:W-:Y:S01]  /*cb50*/  FMUL R208, R208, UR26 ;  /* 0x0000001ad0d07c20 */ /* 0x000fe20008400000 */
[----:B------:R-:W-:Y:S01]  /*cb60*/  F2FP.SATFINITE.E5M2.F32.PACK_AB_MERGE_C R211, RZ, R211, RZ ;  /* 0x000000d3ffd3723e */ /* 0x000fe200048060ff */
[----:B------:R-:W-:Y:S01]  /*cb70*/  FMUL R207, R207, UR26 ;  /* 0x0000001acfcf7c20 */ /* 0x000fe20008400000 */
[----:B-1----:R-:W-:Y:S01]  /*cb80*/  F2FP.SATFINITE.E5M2.F32.PACK_AB_MERGE_C R31, RZ, R212, RZ ;  /* 0x000000d4ff1f723e */ /* 0x002fe200048060ff */
[----:B------:R-:W-:Y:S01]  /*cb90*/  FMUL R206, R206, UR26 ;  /* 0x0000001acece7c20 */ /* 0x000fe20008400000 */
[----:B------:R-:W-:Y:S01]  /*cba0*/  F2FP.SATFINITE.E5M2.F32.PACK_AB_MERGE_C R33, RZ, R210, RZ ;  /* 0x000000d2ff21723e */ /* 0x000fe200048060ff */
[----:B------:R0:W-:Y:S01]  /*cbb0*/  @!P3 STG.E.U8 desc[UR22][R24.64+0x18], R29 ;  /* 0x0000181d1800b986 */ /* 0x0001e2000c101116 */
[----:B------:R-:W-:-:S03]  /*cbc0*/  ISETP.LT.OR P3, PT, R34, 0x22, !P1 ;  /* 0x000000222200780c */ /* 0x000fc60004f61670 */
[----:B------:R-:W-:Y:S01]  /*cbd0*/  @!P4 STG.E.U8 desc[UR22][R24.64+0x19], R213 ;  /* 0x000019d51800c986 */ /* 0x000fe2000c101116 */
[----:B------:R-:W-:-:S03]  /*cbe0*/  ISETP.LT.OR P4, PT, R34, 0x22, !P0 ;  /* 0x000000222200780c */ /* 0x000fc60004781670 */
[----:B------:R1:W-:Y:S01]  /*cbf0*/  @!P5 STG.E.U8 desc[UR22][R26.64+0x18], R31 ;  /* 0x0000181f1a00d986 */ /* 0x0003e2000c101116 */
[----:B------:R-:W-:-:S03]  /*cc00*/  ISETP.LT.OR P5, PT, R34, 0x29, !P1 ;  /* 0x000000292200780c */ /* 0x000fc60004fa1670 */
[----:B------:R-:W-:Y:S01]  /*cc10*/  @!P6 STG.E.U8 desc[UR22][R26.64+0x19], R211 ;  /* 0x000019d31a00e986 */ /* 0x000fe2000c101116 */
[----:B------:R-:W-:-:S03]  /*cc20*/  ISETP.LT.OR P6, PT, R34, 0x2a, !P1 ;  /* 0x0000002a2200780c */ /* 0x000fc60004fc1670 */
[----:B------:R-:W-:Y:S01]  /*cc30*/  @!P2 STG.E.U8 desc[UR22][R24.64+0x20], R33 ;  /* 0x000020211800a986 */ /* 0x000fe2000c101116 */
[----:B------:R-:W-:Y:S01]  /*cc40*/  ISETP.LT.OR P2, PT, R34, 0x21, !P0 ;  /* 0x000000212200780c */ /* 0x000fe20004741670 */
[----:B------:R-:W-:Y:S01]  /*cc50*/  FMUL R205, R205, UR26 ;  /* 0x0000001acdcd7c20 */ /* 0x000fe20008400000 */
[----:B------:R-:W-:Y:S01]  /*cc60*/  F2FP.SATFINITE.E5M2.F32.PACK_AB_MERGE_C R209, RZ, R209, RZ ;  /* 0x000000d1ffd1723e */ /* 0x000fe200048060ff */
[----:B------:R-:W-:Y:S01]  /*cc70*/  FMUL R204, R204, UR26 ;  /* 0x0000001acccc7c20 */ /* 0x000fe20008400000 */
[----:B0-----:R-:W-:Y:S01]  /*cc80*/  F2FP.SATFINITE.E5M2.F32.PACK_AB_MERGE_C R29, RZ, R208, RZ ;  /* 0x000000d0ff1d723e */ /* 0x001fe200048060ff */
[----:B------:R-:W-:Y:S01]  /*cc90*/  FMUL R203, R203, UR26 ;  /* 0x0000001acbcb7c20 */ /* 0x000fe20008400000 */
[----:B------:R-:W-:Y:S01]  /*cca0*/  F2FP.SATFINITE.E5M2.F32.PACK_AB_MERGE_C R207, RZ, R207, RZ ;  /* 0x000000cfffcf723e */ /* 0x000fe200048060ff */
[----:B------:R-:W-:Y:S01]  /*ccb0*/  FMUL R202, R202, UR26 ;  /* 0x0000001acaca7c20 */ /* 0x000fe20008400000 */
[----:B-1----:R-:W-:Y:S01]  /*ccc0*/  F2FP.SATFINITE.E5M2.F32.PACK_AB_MERGE_C R31, RZ, R206, RZ ;  /* 0x000000ceff1f723e */ /* 0x002fe200048060ff */
        /* <DEDUP_REMOVED lines=233> */
[----:B------:R-:W-:Y:S01]  /*db60*/  F2FP.SATFINITE.E5M2.F32.PACK_AB_MERGE_C R21, RZ, R21, RZ ;  /* 0x00000015ff15723e */ /* 0x000fe200048060ff */
[----:B------:R-:W-:Y:S01]  /*db70*/  FMUL R16, R16, UR26 ;  /* 0x0000001a10107c20 */ /* 0x000fe20008400000 */
[----:B------:R-:W-:Y:S01]  /*db80*/  F2FP.SATFINITE.E5M2.F32.PACK_AB_MERGE_C R19, RZ, R19, RZ ;  /* 0x00000013ff13723e */ /* 0x000fe200048060ff */
[----:B------:R-:W-:Y:S01]  /*db90*/  FMUL R15, R15, UR26 ;  /* 0x0000001a0f0f7c20 */ /* 0x000fe20008400000 */
[----:B0-----:R-:W-:Y:S01]  /*dba0*/  F2FP.SATFINITE.E5M2.F32.PACK_AB_MERGE_C R29, RZ, R18, RZ ;  /* 0x00000012ff1d723e */ /* 0x001fe200048060ff */
[----:B------:R-:W-:Y:S01]  /*dbb0*/  FMUL R14, R14, UR26 ;  /* 0x0000001a0e0e7c20 */ /* 0x000fe20008400000 */
[----:B-1----:R-:W-:Y:S01]  /*dbc0*/  F2FP.SATFINITE.E5M2.F32.PACK_AB_MERGE_C R23, RZ, R20, RZ ;  /* 0x00000014ff17723e */ /* 0x002fe200048060ff */
[----:B------:R-:W-:Y:S01]  /*dbd0*/  @!P3 STG.E.U8 desc[UR22][R24.64+0x99], R21 ;  /* 0x000099151800b986 */ /* 0x000fe2000c101116 */
[----:B------:R-:W-:-:S02]  /*dbe0*/  F2FP.SATFINITE.E5M2.F32.PACK_AB_MERGE_C R17, RZ, R17, RZ ;  /* 0x00000011ff11723e */ /* 0x000fc400048060ff */
[C---:B------:R-:W-:Y:S01]  /*dbf0*/  ISETP.LT.OR P3, PT, R34.reuse, 0xa1, !P0 ;  /* 0x000000a12200780c */ /* 0x040fe20004761670 */
[----:B------:R0:W-:Y:S01]  /*dc00*/  @!P4 STG.E.U8 desc[UR22][R26.64+0x99], R19 ;  /* 0x000099131a00c986 */ /* 0x0001e2000c101116 */
[----:B------:R-:W-:-:S03]  /*dc10*/  ISETP.LT.OR P4, PT, R34, 0xa2, !P0 ;  /* 0x000000a22200780c */ /* 0x000fc60004781670 */
[----:B------:R-:W-:Y:S01]  /*dc20*/  @!P2 STG.E.U8 desc[UR22][R26.64+0x98], R23 ;  /* 0x000098171a00a986 */ /* 0x000fe2000c101116 */
[----:B------:R-:W-:-:S03]  /*dc30*/  ISETP.LT.OR P2, PT, R34, 0xa9, !P0 ;  /* 0x000000a92200780c */ /* 0x000fc60004741670 */
[----:B------:R-:W-:Y:S01]  /*dc40*/  @!P5 STG.E.U8 desc[UR22][R24.64+0xa0], R29 ;  /* 0x0000a01d1800d986 */ /* 0x000fe2000c101116 */
[----:B------:R-:W-:-:S03]  /*dc50*/  ISETP.LT.OR P5, PT, R34, 0xa9, !P1 ;  /* 0x000000a92200780c */ /* 0x000fc60004fa1670 */
[----:B------:R1:W-:Y:S01]  /*dc60*/  @!P6 STG.E.U8 desc[UR22][R24.64+0xa1], R17 ;  /* 0x0000a1111800e986 */ /* 0x0003e2000c101116 */
[----:B------:R-:W-:Y:S01]  /*dc70*/  ISETP.LT.OR P6, PT, R34, 0xaa, !P1 ;  /* 0x000000aa2200780c */ /* 0x000fe20004fc1670 */
[----:B------:R-:W-:Y:S01]  /*dc80*/  FMUL R13, R13, UR26 ;  /* 0x0000001a0d0d7c20 */ /* 0x000fe20008400000 */
[----:B0-----:R-:W-:Y:S01]  /*dc90*/  F2FP.SATFINITE.E5M2.F32.PACK_AB_MERGE_C R19, RZ, R16, RZ ;  /* 0x00000010ff13723e */ /* 0x001fe200048060ff */
[----:B------:R-:W-:Y:S01]  /*dca0*/  FMUL R12, R12, UR26 ;  /* 0x0000001a0c0c7c20 */ /* 0x000fe20008400000 */
[----:B------:R-:W-:Y:S01]  /*dcb0*/  F2FP.SATFINITE.E5M2.F32.PACK_AB_MERGE_C R15, RZ, R15, RZ ;  /* 0x0000000fff0f723e */ /* 0x000fe200048060ff */
[----:B------:R-:W-:Y:S01]  /*dcc0*/  FMUL R11, R11, UR26 ;  /* 0x0000001a0b0b7c20 */ /* 0x000fe20008400000 */
[----:B------:R-:W-:Y:S01]  /*dcd0*/  F2FP.SATFINITE.E5M2.F32.PACK_AB_MERGE_C R13, RZ, R13, RZ ;  /* 0x0000000dff0d723e */ /* 0x000fe200048060ff */
[----:B------:R-:W-:Y:S01]  /*dce0*/  @!P3 STG.E.U8 desc[UR22][R26.64+0xa0], R19 ;  /* 0x0000a0131a00b986 */ /* 0x000fe2000c101116 */
[----:B------:R-:W-:Y:S02]  /*dcf0*/  F2FP.SATFINITE.E5M2.F32.PACK_AB_MERGE_C R21, RZ, R12, RZ ;  /* 0x0000000cff15723e */ /* 0x000fe400048060ff */
[----:B-1----:R-:W-:Y:S01]  /*dd00*/  F2FP.SATFINITE.E5M2.F32.PACK_AB_MERGE_C R17, RZ, R14, RZ ;  /* 0x0000000eff11723e */ /* 0x002fe200048060ff */
[----:B------:R-:W-:Y:S01]  /*dd10*/  @!P4 STG.E.U8 desc[UR22][R26.64+0xa1], R15 ;  /* 0x0000a10f1a00c986 */ /* 0x000fe2000c101116 */
[----:B------:R-:W-:-:S02]  /*dd20*/  ISETP.LT.OR P3, PT, R34, 0xaa, !P0 ;  /* 0x000000aa2200780c */ /* 0x000fc40004761670 */
[----:B------:R-:W-:Y:S01]  /*dd30*/  ISETP.LT.OR P4, PT, R34, 0xb2, !P1 ;  /* 0x000000b22200780c */ /* 0x000fe20004f81670 */
[----:B------:R-:W-:Y:S01]  /*dd40*/  @!P5 STG.E.U8 desc[UR22][R24.64+0xa8], R17 ;  /* 0x0000a8111800d986 */ /* 0x000fe2000c101116 */
[----:B------:R-:W-:-:S03]  /*dd50*/  FMUL R9, R9, UR26 ;  /* 0x0000001a09097c20 */ /* 0x000fc60008400000 */
[----:B------:R0:W-:Y:S01]  /*dd60*/  @!P6 STG.E.U8 desc[UR22][R24.64+0xa9], R13 ;  /* 0x0000a90d1800e986 */ /* 0x0001e2000c101116 */
[----:B------:R-:W-:-:S03]  /*dd70*/  ISETP.LT.OR P5, PT, R34, 0xb1, !P0 ;  /* 0x000000b12200780c */ /* 0x000fc600047a1670 */
[----:B------:R-:W-:Y:S01]  /*dd80*/  @!P2 STG.E.U8 desc[UR22][R26.64+0xa8], R21 ;  /* 0x0000a8151a00a986 */ /* 0x000fe2000c101116 */
[C---:B------:R-:W-:Y:S02]  /*dd90*/  ISETP.LT.OR P2, PT, R34.reuse, 0xb1, !P1 ;  /* 0x000000b12200780c */ /* 0x040fe40004f41670 */
[----:B------:R-:W-:Y:S01]  /*dda0*/  ISETP.LT.OR P6, PT, R34, 0xb2, !P0 ;  /* 0x000000b22200780c */ /* 0x000fe200047c1670 */
[----:B------:R-:W-:Y:S01]  /*ddb0*/  FMUL R10, R10, UR26 ;  /* 0x0000001a0a0a7c20 */ /* 0x000fe20008400000 */
[----:B------:R-:W-:Y:S01]  /*ddc0*/  F2FP.SATFINITE.E5M2.F32.PACK_AB_MERGE_C R11, RZ, R11, RZ ;  /* 0x0000000bff0b723e */ /* 0x000fe200048060ff */
[----:B------:R-:W-:Y:S01]  /*ddd0*/  FMUL R8, R8, UR26 ;  /* 0x0000001a08087c20 */ /* 0x000fe20008400000 */
[----:B------:R-:W-:Y:S01]  /*dde0*/  FMUL R7, R7, UR26 ;  /* 0x0000001a07077c20 */ /* 0x000fe20008400000 */
[----:B------:R-:W-:Y:S01]  /*ddf0*/  F2FP.SATFINITE.E5M2.F32.PACK_AB_MERGE_C R9, RZ, R9, RZ ;  /* 0x00000009ff09723e */ /* 0x000fe200048060ff */
[----:B-----5:R-:W-:Y:S01]  /*de00*/  FMUL R5, R5, UR26 ;  /* 0x0000001a05057c20 */ /* 0x020fe20008400000 */
[----:B0-----:R-:W-:Y:S01]  /*de10*/  F2FP.SATFINITE.E5M2.F32.PACK_AB_MERGE_C R13, RZ, R10, RZ ;  /* 0x0000000aff0d723e */ /* 0x001fe200048060ff */
[----:B------:R-:W-:Y:S01]  /*de20*/  @!P3 STG.E.U8 desc[UR22][R26.64+0xa9], R11 ;  /* 0x0000a90b1a00b986 */ /* 0x000fe2000c101116 */
[----:B------:R-:W-:-:S02]  /*de30*/  F2FP.SATFINITE.E5M2.F32.PACK_AB_MERGE_C R15, RZ, R8, RZ ;  /* 0x00000008ff0f723e */ /* 0x000fc400048060ff */
[----:B------:R-:W-:Y:S01]  /*de40*/  F2FP.SATFINITE.E5M2.F32.PACK_AB_MERGE_C R7, RZ, R7, RZ ;  /* 0x00000007ff07723e */ /* 0x000fe200048060ff */
[----:B------:R-:W-:Y:S01]  /*de50*/  @!P4 STG.E.U8 desc[UR22][R24.64+0xb1], R9 ;  /* 0x0000b1091800c986 */ /* 0x000fe2000c101116 */
[----:B------:R-:W-:Y:S01]  /*de60*/  ISETP.LT.OR P4, PT, R34, 0xba, !P1 ;  /* 0x000000ba2200780c */ /* 0x000fe20004f81670 */
[----:B------:R-:W-:Y:S01]  /*de70*/  FMUL R2, R2, UR26 ;  /* 0x0000001a02027c20 */ /* 0x000fe20008400000 */
[C---:B------:R-:W-:Y:S01]  /*de80*/  ISETP.LT.OR P3, PT, R34.reuse, 0xb9, !P1 ;  /* 0x000000b92200780c */ /* 0x040fe20004f61670 */
[----:B------:R0:W-:Y:S01]  /*de90*/  @!P2 STG.E.U8 desc[UR22][R24.64+0xb0], R13 ;  /* 0x0000b00d1800a986 */ /* 0x0001e2000c101116 */
[----:B------:R-:W-:-:S03]  /*dea0*/  ISETP.LT.OR P2, PT, R34, 0xc1, !P1 ;  /* 0x000000c12200780c */ /* 0x000fc60004f41670 */
[----:B------:R-:W-:Y:S01]  /*deb0*/  @!P5 STG.E.U8 desc[UR22][R26.64+0xb0], R15 ;  /* 0x0000b00f1a00d986 */ /* 0x000fe2000c101116 */
[----:B------:R-:W-:-:S03]  /*dec0*/  ISETP.LT.OR P5, PT, R34, 0xb9, !P0 ;  /* 0x000000b92200780c */ /* 0x000fc600047a1670 */
[----:B------:R1:W-:Y:S01]  /*ded0*/  @!P6 STG.E.U8 desc[UR22][R26.64+0xb1], R7 ;  /* 0x0000b1071a00e986 */ /* 0x0003e2000c101116 */
[----:B------:R-:W-:Y:S01]  /*dee0*/  ISETP.LT.OR P6, PT, R34, 0xba, !P0 ;  /* 0x000000ba2200780c */ /* 0x000fe200047c1670 */
[----:B------:R-:W-:Y:S01]  /*def0*/  FMUL R6, R6, UR26 ;  /* 0x0000001a06067c20 */ /* 0x000fe20008400000 */
[----:B------:R-:W-:Y:S01]  /*df00*/  FMUL R4, R4, UR26 ;  /* 0x0000001a04047c20 */ /* 0x000fe20008400000 */
[----:B------:R-:W-:Y:S01]  /*df10*/  FMUL R3, R3, UR26 ;  /* 0x0000001a03037c20 */ /* 0x000fe20008400000 */
[----:B------:R-:W-:Y:S01]  /*df20*/  F2FP.SATFINITE.E5M2.F32.PACK_AB_MERGE_C R5, RZ, R5, RZ ;  /* 0x00000005ff05723e */ /* 0x000fe200048060ff */
[----:B------:R-:W2:Y:S01]  /*df30*/  LDL.LU R220, [R1+0x18] ;  /* 0x0000180001dc7983 */ /* 0x000ea20000300800 */
[----:B0-----:R-:W-:Y:S01]  /*df40*/  F2FP.SATFINITE.E5M2.F32.PACK_AB_MERGE_C R13, RZ, R2, RZ ;  /* 0x00000002ff0d723e */ /* 0x001fe200048060ff */
[----:B------:R-:W-:Y:S01]  /*df50*/  FMUL R0, R0, UR26 ;  /* 0x0000001a00007c20 */ /* 0x000fe20008400000 */
[----:B---3--:R-:W-:Y:S01]  /*df60*/  FMUL R2, R222, UR26 ;  /* 0x0000001ade027c20 */ /* 0x008fe20008400000 */
[----:B------:R-:W3:Y:S01]  /*df70*/  LDL.LU R223, [R1+0x1c] ;  /* 0x00001c0001df7983 */ /* 0x000ee20000300800 */
[----:B------:R-:W-:-:S03]  /*df80*/  F2FP.SATFINITE.E5M2.F32.PACK_AB_MERGE_C R9, RZ, R6, RZ ;  /* 0x00000006ff09723e */ /* 0x000fc600048060ff */
[----:B------:R-:W3:Y:S01]  /*df90*/  LDL.LU R222, [R1+0x20] ;  /* 0x0000200001de7983 */ /* 0x000ee20000300800 */
[----:B-1----:R-:W-:Y:S02]  /*dfa0*/  F2FP.SATFINITE.E5M2.F32.PACK_AB_MERGE_C R7, RZ, R4, RZ ;  /* 0x00000004ff07723e */ /* 0x002fe400048060ff */
[----:B------:R-:W-:Y:S01]  /*dfb0*/  F2FP.SATFINITE.E5M2.F32.PACK_AB_MERGE_C R11, RZ, R3, RZ ;  /* 0x00000003ff0b723e */ /* 0x000fe200048060ff */
[----:B------:R0:W-:Y:S01]  /*dfc0*/  @!P4 STG.E.U8 desc[UR22][R24.64+0xb9], R5 ;  /* 0x0000b9051800c986 */ /* 0x0001e2000c101116 */
[----:B----4-:R-:W-:-:S03]  /*dfd0*/  FMUL R4, R224, UR26 ;  /* 0x0000001ae0047c20 */ /* 0x010fc60008400000 */
[----:B------:R-:W4:Y:S01]  /*dfe0*/  LDL.LU R224, [R1+0x24] ;  /* 0x0000240001e07983 */ /* 0x000f220000300800 */
[----:B--2---:R-:W-:-:S03]  /*dff0*/  FMUL R3, R221, UR26 ;  /* 0x0000001add037c20 */ /* 0x004fc60008400000 */
[----:B------:R-:W-:Y:S01]  /*e000*/  @!P3 STG.E.U8 desc[UR22][R24.64+0xb8], R9 ;  /* 0x0000b8091800b986 */ /* 0x000fe2000c101116 */
[----:B0-----:R-:W-:Y:S01]  /*e010*/  F2FP.SATFINITE.E5M2.F32.PACK_AB_MERGE_C R5, RZ, R0, RZ ;  /* 0x00000000ff05723e */ /* 0x001fe200048060ff */
[----:B------:R-:W-:Y:S02]  /*e020*/  FMUL R0, R225, UR26 ;  /* 0x0000001ae1007c20 */ /* 0x000fe40008400000 */
[----:B------:R0:W-:Y:S04]  /*e030*/  @!P5 STG.E.U8 desc[UR22][R26.64+0xb8], R7 ;  /* 0x0000b8071a00d986 */ /* 0x0001e8000c101116 */
[----:B------:R-:W2:Y:S04]  /*e040*/  LDL.LU R225, [R1+0x28] ;  /* 0x0000280001e17983 */ /* 0x000ea80000300800 */
[----:B------:R-:W-:Y:S04]  /*e050*/  @!P6 STG.E.U8 desc[UR22][R26.64+0xb9], R11 ;  /* 0x0000b90b1a00e986 */ /* 0x000fe8000c101116 */
[----:B------:R1:W-:Y:S01]  /*e060*/  @!P2 STG.E.U8 desc[UR22][R24.64+0xc0], R13 ;  /* 0x0000c00d1800a986 */ /* 0x0003e2000c101116 */
[----:B0-----:R-:W-:Y:S01]  /*e070*/  F2FP.SATFINITE.E5M2.F32.PACK_AB_MERGE_C R7, RZ, R2, RZ ;  /* 0x00000002ff07723e */ /* 0x001fe200048060ff */
[----:B------:R-:W-:-:S02]  /*e080*/  FMUL R2, R227, UR26 ;  /* 0x0000001ae3027c20 */ /* 0x000fc40008400000 */
[----:B------:R-:W2:Y:S01]  /*e090*/  LDL.LU R221, [R1+0x2c] ;  /* 0x00002c0001dd7983 */ /* 0x000ea20000300800 */
[----:B-1----:R-:W-:Y:S01]  /*e0a0*/  F2FP.SATFINITE.E5M2.F32.PACK_AB_MERGE_C R13, RZ, R0, RZ ;  /* 0x00000000ff0d723e */ /* 0x002fe200048060ff */
[----:B------:R-:W-:Y:S02]  /*e0b0*/  FMUL R0, R226, UR26 ;  /* 0x0000001ae2007c20 */ /* 0x000fe40008400000 */
[----:B------:R-:W2:Y:S04]  /*e0c0*/  LDL.LU R226, [R1+0x30] ;  /* 0x0000300001e27983 */ /* 0x000ea80000300800 */
[----:B------:R-:W2:Y:S01]  /*e0d0*/  LDL.LU R227, [R1+0x34] ;  /* 0x0000340001e37983 */ /* 0x000ea20000300800 */
[C---:B------:R-:W-:Y:S02]  /*e0e0*/  ISETP.LT.OR P3, PT, R34.reuse, 0xc2, !P1 ;  /* 0x000000c22200780c */ /* 0x040fe40004f61670 */
[----:B------:R-:W-:-:S02]  /*e0f0*/  ISETP.LT.OR P4, PT, R34, 0xc2, !P0 ;  /* 0x000000c22200780c */ /* 0x000fc40004781670 */
[C---:B------:R-:W-:Y:S02]  /*e100*/  ISETP.LT.OR P2, PT, R34.reuse, 0xc1, !P0 ;  /* 0x000000c12200780c */ /* 0x040fe40004741670 */
[C---:B------:R-:W-:Y:S02]  /*e110*/  ISETP.LT.OR P6, PT, R34.reuse, 0xca, !P1 ;  /* 0x000000ca2200780c */ /* 0x040fe40004fc1670 */
[----:B------:R-:W-:Y:S02]  /*e120*/  F2FP.SATFINITE.E5M2.F32.PACK_AB_MERGE_C R9, RZ, R3, RZ ;  /* 0x00000003ff09723e */ /* 0x000fe400048060ff */
[----:B------:R-:W-:-:S03]  /*e130*/  ISETP.LT.OR P5, PT, R34, 0xc9, !P1 ;  /* 0x000000c92200780c */ /* 0x000fc60004fa1670 */
[----:B------:R0:W-:Y:S01]  /*e140*/  @!P3 STG.E.U8 desc[UR22][R24.64+0xc1], R5 ;  /* 0x0000c1051800b986 */ /* 0x0001e2000c101116 */
[----:B------:R-:W-:-:S03]  /*e150*/  ISETP.LT.OR P3, PT, R34, 0xc9, !P0 ;  /* 0x000000c92200780c */ /* 0x000fc60004761670 */
[----:B------:R-:W-:Y:S01]  /*e160*/  @!P4 STG.E.U8 desc[UR22][R26.64+0xc1], R9 ;  /* 0x0000c1091a00c986 */ /* 0x000fe2000c101116 */
[----:B------:R-:W-:Y:S02]  /*e170*/  ISETP.LT.OR P4, PT, R34, 0xca, !P0 ;  /* 0x000000ca2200780c */ /* 0x000fe40004781670 */
[----:B------:R-:W-:Y:S01]  /*e180*/  F2FP.SATFINITE.E5M2.F32.PACK_AB_MERGE_C R11, RZ, R4, RZ ;  /* 0x00000004ff0b723e */ /* 0x000fe200048060ff */
[----:B------:R1:W-:Y:S01]  /*e190*/  @!P2 STG.E.U8 desc[UR22][R26.64+0xc0], R7 ;  /* 0x0000c0071a00a986 */ /* 0x0003e2000c101116 */
[----:B0-----:R-:W-:-:S03]  /*e1a0*/  F2FP.SATFINITE.E5M2.F32.PACK_AB_MERGE_C R5, RZ, R0, RZ ;  /* 0x00000000ff05723e */ /* 0x001fc600048060ff */
[----:B------:R0:W-:Y:S04]  /*e1b0*/  @!P6 STG.E.U8 desc[UR22][R24.64+0xc9], R13 ;  /* 0x0000c90d1800e986 */ /* 0x0001e8000c101116 */
[----:B------:R-:W-:Y:S01]  /*e1c0*/  @!P5 STG.E.U8 desc[UR22][R24.64+0xc8], R11 ;  /* 0x0000c80b1800d986 */ /* 0x000fe2000c101116 */
[----:B-1----:R-:W-:-:S03]  /*e1d0*/  F2FP.SATFINITE.E5M2.F32.PACK_AB_MERGE_C R7, RZ, R2, RZ ;  /* 0x00000002ff07723e */ /* 0x002fc600048060ff */
[----:B------:R1:W-:Y:S04]  /*e1e0*/  @!P3 STG.E.U8 desc[UR22][R26.64+0xc8], R5 ;  /* 0x0000c8051a00b986 */ /* 0x0003e8000c101116 */
[----:B------:R2:W-:Y:S01]  /*e1f0*/  @!P4 STG.E.U8 desc[UR22][R26.64+0xc9], R7 ;  /* 0x0000c9071a00c986 */ /* 0x0005e2000c101116 */
[----:B------:R-:W-:-:S03]  /*e200*/  FMUL R3, R220, UR26 ;  /* 0x0000001adc037c20 */ /* 0x000fc60008400000 */
[----:B------:R-:W2:Y:S01]  /*e210*/  LDL.LU R220, [R1+0x38] ;  /* 0x0000380001dc7983 */ /* 0x000ea20000300800 */
[----:B---3--:R-:W-:-:S03]  /*e220*/  FMUL R4, R223, UR26 ;  /* 0x0000001adf047c20 */ /* 0x008fc60008400000 */
[----:B------:R-:W3:Y:S01]  /*e230*/  LDL.LU R223, [R1+0x3c] ;  /* 0x00003c0001df7983 */ /* 0x000ee20000300800 */
[----:B------:R-:W-:-:S03]  /*e240*/  FMUL R0, R222, UR26 ;  /* 0x0000001ade007c20 */ /* 0x000fc60008400000 */
[----:B------:R-:W3:Y:S02]  /*e250*/  LDL.LU R222, [R1+0x40] ;  /* 0x0000400001de7983 */ /* 0x000ee40000300800 */
[----:B0-----:R-:W-:Y:S01]  /*e260*/  F2FP.SATFINITE.E5M2.F32.PACK_AB_MERGE_C R13, RZ, R0, RZ ;  /* 0x00000000ff0d723e */ /* 0x001fe200048060ff */
[----:B----4-:R-:W-:Y:S02]  /*e270*/  FMUL R0, R224, UR26 ;  /* 0x0000001ae0007c20 */ /* 0x010fe40008400000 */
[----:B------:R-:W4:Y:S03]  /*e280*/  LDL.LU R224, [R1+0x44] ;  /* 0x0000440001e07983 */ /* 0x000f260000300800 */
[----:B-1----:R-:W-:Y:S01]  /*e290*/  F2FP.SATFINITE.E5M2.F32.PACK_AB_MERGE_C R5, RZ, R0, RZ ;  /* 0x00000000ff05723e */ /* 0x002fe200048060ff */
[----:B--2---:R-:W-:Y:S02]  /*e2a0*/  FMUL R2, R225, UR26 ;  /* 0x0000001ae1027c20 */ /* 0x004fe40008400000 */
[----:B------:R-:W2:Y:S03]  /*e2b0*/  LDL.LU R225, [R1+0x48] ;  /* 0x0000480001e17983 */ /* 0x000ea60000300800 */
[----:B------:R-:W-:Y:S01]  /*e2c0*/  F2FP.SATFINITE.E5M2.F32.PACK_AB_MERGE_C R7, RZ, R2, RZ ;  /* 0x00000002ff07723e */ /* 0x000fe200048060ff */
[----:B------:R-:W-:-:S02]  /*e2d0*/  FMUL R0, R226, UR26 ;  /* 0x0000001ae2007c20 */ /* 0x000fc40008400000 */
[----:B------:R-:W2:Y:S01]  /*e2e0*/  LDL.LU R226, [R1+0x4c] ;  /* 0x00004c0001e27983 */ /* 0x000ea20000300800 */
[----:B------:R-:W-:-:S03]  /*e2f0*/  FMUL R2, R227, UR26 ;  /* 0x0000001ae3027c20 */ /* 0x000fc60008400000 */
[----:B------:R-:W2:Y:S01]  /*e300*/  LDL.LU R227, [R1+0x50] ;  /* 0x0000500001e37983 */ /* 0x000ea20000300800 */
[C---:B------:R-:W-:Y:S02]  /*e310*/  ISETP.LT.OR P5, PT, R34.reuse, 0xd1, !P1 ;  /* 0x000000d12200780c */ /* 0x040fe40004fa1670 */
[C---:B------:R-:W-:Y:S01]  /*e320*/  ISETP.LT.OR P6, PT, R34.reuse, 0xd2, !P1 ;  /* 0x000000d22200780c */ /* 0x040fe20004fc1670 */
[----:B------:R-:W2:Y:S01]  /*e330*/  LDL.LU R218, [R1+0x54] ;  /* 0x0000540001da7983 */ /* 0x000ea20000300800 */
[C---:B------:R-:W-:Y:S02]  /*e340*/  ISETP.LT.OR P2, PT, R34.reuse, 0xd1, !P0 ;  /* 0x000000d12200780c */ /* 0x040fe40004741670 */
[----:B------:R-:W-:Y:S02]  /*e350*/  F2FP.SATFINITE.E5M2.F32.PACK_AB_MERGE_C R9, RZ, R3, RZ ;  /* 0x00000003ff09723e */ /* 0x000fe400048060ff */
[----:B------:R-:W-:Y:S02]  /*e360*/  F2FP.SATFINITE.E5M2.F32.PACK_AB_MERGE_C R11, RZ, R4, RZ ;  /* 0x00000004ff0b723e */ /* 0x000fe400048060ff */
[----:B------:R-:W-:-:S03]  /*e370*/  ISETP.LT.OR P3, PT, R34, 0xd2, !P0 ;  /* 0x000000d22200780c */ /* 0x000fc60004761670 */
[----:B------:R-:W-:Y:S01]  /*e380*/  @!P5 STG.E.U8 desc[UR22][R24.64+0xd0], R9 ;  /* 0x0000d0091800d986 */ /* 0x000fe2000c101116 */
[----:B------:R-:W-:-:S03]  /*e390*/  ISETP.LT.OR P4, PT, R34, 0xd9, !P0 ;  /* 0x000000d92200780c */ /* 0x000fc60004781670 */
[----:B------:R0:W-:Y:S01]  /*e3a0*/  @!P6 STG.E.U8 desc[UR22][R24.64+0xd1], R11 ;  /* 0x0000d10b1800e986 */ /* 0x0001e2000c101116 */
[----:B------:R-:W-:-:S03]  /*e3b0*/  ISETP.LT.OR P6, PT, R34, 0xda, !P1 ;  /* 0x000000da2200780c */ /* 0x000fc60004fc1670 */
[----:B------:R1:W-:Y:S01]  /*e3c0*/  @!P2 STG.E.U8 desc[UR22][R26.64+0xd0], R13 ;  /* 0x0000d00d1a00a986 */ /* 0x0003e2000c101116 */
[----:B------:R-:W-:Y:S01]  /*e3d0*/  ISETP.LT.OR P2, PT, R34, 0xd9, !P1 ;  /* 0x000000d92200780c */ /* 0x000fe20004f41670 */
[----:B------:R-:W-:Y:S02]  /*e3e0*/  FMUL R3, R221, UR26 ;  /* 0x0000001add037c20 */ /* 0x000fe40008400000 */
[----:B------:R-:W2:Y:S01]  /*e3f0*/  LDL.LU R221, [R1+0x58] ;  /* 0x0000580001dd7983 */ /* 0x000ea20000300800 */
[----:B0-----:R-:W-:-:S03]  /*e400*/  F2FP.SATFINITE.E5M2.F32.PACK_AB_MERGE_C R11, RZ, R0, RZ ;  /* 0x00000000ff0b723e */ /* 0x001fc600048060ff */
[----:B------:R0:W-:Y:S01]  /*e410*/  @!P3 STG.E.U8 desc[UR22][R26.64+0xd1], R5 ;  /* 0x0000d1051a00b986 */ /* 0x0001e2000c101116 */
[----:B------:R-:W-:Y:S02]  /*e420*/  F2FP.SATFINITE.E5M2.F32.PACK_AB_MERGE_C R9, RZ, R3, RZ ;  /* 0x00000003ff09723e */ /* 0x000fe400048060ff */
[----:B-1----:R-:W-:-:S03]  /*e430*/  F2FP.SATFINITE.E5M2.F32.PACK_AB_MERGE_C R13, RZ, R2, RZ ;  /* 0x00000002ff0d723e */ /* 0x002fc600048060ff */
[----:B------:R1:W-:Y:S04]  /*e440*/  @!P2 STG.E.U8 desc[UR22][R24.64+0xd8], R7 ;  /* 0x0000d8071800a986 */ /* 0x0003e8000c101116 */
[----:B------:R-:W-:Y:S04]  /*e450*/  @!P6 STG.E.U8 desc[UR22][R24.64+0xd9], R9 ;  /* 0x0000d9091800e986 */ /* 0x000fe8000c101116 */
[----:B------:R1:W-:Y:S01]  /*e460*/  @!P4 STG.E.U8 desc[UR22][R26.64+0xd8], R11 ;  /* 0x0000d80b1a00c986 */ /* 0x0003e2000c101116 */
[----:B------:R-:W-:-:S03]  /*e470*/  FMUL R0, R220, UR26 ;  /* 0x0000001adc007c20 */ /* 0x000fc60008400000 */
[----:B------:R-:W2:Y:S01]  /*e480*/  LDL.LU R220, [R1+0x5c] ;  /* 0x00005c0001dc7983 */ /* 0x000ea20000300800 */
[----:B---3--:R-:W-:Y:S01]  /*e490*/  FMUL R2, R223, UR26 ;  /* 0x0000001adf027c20 */ /* 0x008fe20008400000 */
[----:B0-----:R-:W-:Y:S02]  /*e4a0*/  F2FP.SATFINITE.E5M2.F32.PACK_AB_MERGE_C R5, RZ, R0, RZ ;  /* 0x00000000ff05723e */ /* 0x001fe400048060ff */
[----:B------:R-:W3:Y:S01]  /*e4b0*/  LDL.LU R223, [R1+0x60] ;  /* 0x0000600001df7983 */ /* 0x000ee20000300800 */
[----:B------:R-:W-:-:S03]  /*e4c0*/  FMUL R3, R222, UR26 ;  /* 0x0000001ade037c20 */ /* 0x000fc60008400000 */
[----:B------:R-:W3:Y:S01]  /*e4d0*/  LDL.LU R222, [R1+0x64] ;  /* 0x0000640001de7983 */ /* 0x000ee20000300800 */
[----:B----4-:R-:W-:Y:S01]  /*e4e0*/  FMUL R0, R224, UR26 ;  /* 0x0000001ae0007c20 */ /* 0x010fe20008400000 */
[----:B-1----:R-:W-:Y:S02]  /*e4f0*/  F2FP.SATFINITE.E5M2.F32.PACK_AB_MERGE_C R7, RZ, R2, RZ ;  /* 0x00000002ff07723e */ /* 0x002fe400048060ff */
[----:B------:R-:W4:Y:S02]  /*e500*/  LDL.LU R224, [R1+0x68] ;  /* 0x0000680001e07983 */ /* 0x000f240000300800 */
[----:B------:R-:W-:Y:S01]  /*e510*/  F2FP.SATFINITE.E5M2.F32.PACK_AB_MERGE_C R11, RZ, R0, RZ ;  /* 0x00000000ff0b723e */ /* 0x000fe200048060ff */
[----:B--2---:R-:W-:Y:S02]  /*e520*/  FMUL R4, R225, UR26 ;  /* 0x0000001ae1047c20 */ /* 0x004fe40008400000 */
[----:B------:R-:W2:Y:S01]  /*e530*/  LDL.LU R225, [R1+0x6c] ;  /* 0x00006c0001e17983 */ /* 0x000ea20000300800 */
[----:B------:R-:W-:-:S03]  /*e540*/  FMUL R0, R226, UR26 ;  /* 0x0000001ae2007c20 */ /* 0x000fc60008400000 */
[----:B------:R-:W2:Y:S01]  /*e550*/  LDL.LU R226, [R1+0x70] ;  /* 0x0000700001e27983 */ /* 0x000ea20000300800 */
[----:B------:R-:W-:-:S03]  /*e560*/  FMUL R2, R227, UR26 ;  /* 0x0000001ae3027c20 */ /* 0x000fc60008400000 */
[----:B------:R-:W2:Y:S01]  /*e570*/  LDL.LU R227, [R1+0x74] ;  /* 0x0000740001e37983 */ /* 0x000ea20000300800 */
[C---:B------:R-:W-:Y:S02]  /*e580*/  ISETP.LT.OR P5, PT, R34.reuse, 0xda, !P0 ;  /* 0x000000da2200780c */ /* 0x040fe400047a1670 */
[C---:B------:R-:W-:Y:S02]  /*e590*/  ISETP.LT.OR P2, PT, R34.reuse, 0xe1, !P1 ;  /* 0x000000e12200780c */ /* 0x040fe40004f41670 */
[C---:B------:R-:W-:Y:S02]  /*e5a0*/  ISETP.LT.OR P3, PT, R34.reuse, 0xe2, !P1 ;  /* 0x000000e22200780c */ /* 0x040fe40004f61670 */
[C---:B------:R-:W-:Y:S02]  /*e5b0*/  ISETP.LT.OR P4, PT, R34.reuse, 0xe1, !P0 ;  /* 0x000000e12200780c */ /* 0x040fe40004781670 */
[----:B------:R-:W-:-:S05]  /*e5c0*/  ISETP.LT.OR P6, PT, R34, 0xe9, !P1 ;  /* 0x000000e92200780c */ /* 0x000fca0004fc1670 */
[----:B------:R0:W-:Y:S01]  /*e5d0*/  @!P5 STG.E.U8 desc[UR22][R26.64+0xd9], R13 ;  /* 0x0000d90d1a00d986 */ /* 0x0001e2000c101116 */
[C---:B------:R-:W-:Y:S02]  /*e5e0*/  ISETP.LT.OR P5, PT, R34.reuse, 0xe2, !P0 ;  /* 0x000000e22200780c */ /* 0x040fe400047a1670 */
[----:B------:R-:W-:Y:S01]  /*e5f0*/  F2FP.SATFINITE.E5M2.F32.PACK_AB_MERGE_C R9, RZ, R3, RZ ;  /* 0x00000003ff09723e */ /* 0x000fe200048060ff */
[----:B------:R1:W-:Y:S01]  /*e600*/  @!P2 STG.E.U8 desc[UR22][R24.64+0xe0], R5 ;  /* 0x0000e0051800a986 */ /* 0x0003e2000c101116 */
[----:B------:R-:W-:-:S03]  /*e610*/  ISETP.LT.OR P2, PT, R34, 0xea, !P1 ;  /* 0x000000ea2200780c */ /* 0x000fc60004f41670 */
[----:B------:R1:W-:Y:S01]  /*e620*/  @!P3 STG.E.U8 desc[UR22][R24.64+0xe1], R7 ;  /* 0x0000e1071800b986 */ /* 0x0003e2000c101116 */
[----:B0-----:R-:W-:-:S03]  /*e630*/  F2FP.SATFINITE.E5M2.F32.PACK_AB_MERGE_C R13, RZ, R4, RZ ;  /* 0x00000004ff0d723e */ /* 0x001fc600048060ff */
[----:B------:R0:W-:Y:S01]  /*e640*/  @!P4 STG.E.U8 desc[UR22][R26.64+0xe0], R9 ;  /* 0x0000e0091a00c986 */ /* 0x0001e2000c101116 */
[C---:B------:R-:W-:Y:S02]  /*e650*/  ISETP.LT.OR P3, PT, R34.reuse, 0xe9, !P0 ;  /* 0x000000e92200780c */ /* 0x040fe40004761670 */
[----:B------:R-:W-:Y:S01]  /*e660*/  ISETP.LT.OR P4, PT, R34, 0xea, !P0 ;  /* 0x000000ea2200780c */ /* 0x000fe20004781670 */
[----:B------:R3:W-:Y:S01]  /*e670*/  @!P5 STG.E.U8 desc[UR22][R26.64+0xe1], R11 ;  /* 0x0000e10b1a00d986 */ /* 0x0007e2000c101116 */
[----:B-1----:R-:W-:-:S03]  /*e680*/  F2FP.SATFINITE.E5M2.F32.PACK_AB_MERGE_C R5, RZ, R0, RZ ;  /* 0x00000000ff05723e */ /* 0x002fc600048060ff */
[----:B------:R1:W-:Y:S01]  /*e690*/  @!P6 STG.E.U8 desc[UR22][R24.64+0xe8], R13 ;  /* 0x0000e80d1800e986 */ /* 0x0003e2000c101116 */
[----:B------:R-:W-:Y:S01]  /*e6a0*/  ISETP.LT.OR P6, PT, R34, 0xf1, !P1 ;  /* 0x000000f12200780c */ /* 0x000fe20004fc1670 */
[----:B------:R-:W-:Y:S01]  /*e6b0*/  FMUL R0, R218, UR26 ;  /* 0x0000001ada007c20 */ /* 0x000fe20008400000 */
[----:B------:R-:W-:Y:S01]  /*e6c0*/  FMUL R3, R221, UR26 ;  /* 0x0000001add037c20 */ /* 0x000fe20008400000 */
[----:B------:R-:W-:-:S03]  /*e6d0*/  F2FP.SATFINITE.E5M2.F32.PACK_AB_MERGE_C R7, RZ, R2, RZ ;  /* 0x00000002ff07723e */ /* 0x000fc600048060ff */
[----:B0-----:R-:W-:Y:S02]  /*e6e0*/  F2FP.SATFINITE.E5M2.F32.PACK_AB_MERGE_C R9, RZ, R0, RZ ;  /* 0x00000000ff09723e */ /* 0x001fe400048060ff */
[----:B------:R-:W-:Y:S01]  /*e6f0*/  F2FP.SATFINITE.E5M2.F32.PACK_AB_MERGE_C R3, RZ, R3, RZ ;  /* 0x00000003ff03723e */ /* 0x000fe200048060ff */
[----:B------:R-:W-:Y:S01]  /*e700*/  @!P2 STG.E.U8 desc[UR22][R24.64+0xe9], R5 ;  /* 0x0000e9051800a986 */ /* 0x000fe2000c101116 */
[C---:B------:R-:W-:Y:S02]  /*e710*/  ISETP.LT.OR P2, PT, R34.reuse, 0xf2, !P1 ;  /* 0x000000f22200780c */ /* 0x040fe40004f41670 */
[C---:B------:R-:W-:Y:S01]  /*e720*/  ISETP.LT.OR P5, PT, R34.reuse, 0xf1, !P0 ;  /* 0x000000f12200780c */ /* 0x040fe200047a1670 */
[----:B------:R0:W-:Y:S01]  /*e730*/  @!P3 STG.E.U8 desc[UR22][R26.64+0xe8], R7 ;  /* 0x0000e8071a00b986 */ /* 0x0001e2000c101116 */
[----:B------:R-:W-:-:S03]  /*e740*/  ISETP.LT.OR P3, PT, R34, 0xf9, !P1 ;  /* 0x000000f92200780c */ /* 0x000fc60004f61670 */
[----:B------:R0:W-:Y:S01]  /*e750*/  @!P4 STG.E.U8 desc[UR22][R26.64+0xe9], R9 ;  /* 0x0000e9091a00c986 */ /* 0x0001e2000c101116 */
[C---:B------:R-:W-:Y:S02]  /*e760*/  ISETP.LT.OR P4, PT, R34.reuse, 0xf2, !P0 ;  /* 0x000000f22200780c */ /* 0x040fe40004781670 */
[C---:B------:R-:W-:Y:S01]  /*e770*/  ISETP.LT.OR P1, PT, R34.reuse, 0xfa, !P1 ;  /* 0x000000fa2200780c */ /* 0x040fe20004f21670 */
[----:B------:R2:W-:Y:S01]  /*e780*/  @!P6 STG.E.U8 desc[UR22][R24.64+0xf0], R3 ;  /* 0x0000f0031800e986 */ /* 0x0005e2000c101116 */
[C---:B------:R-:W-:Y:S02]  /*e790*/  ISETP.LT.OR P6, PT, R34.reuse, 0xf9, !P0 ;  /* 0x000000f92200780c */ /* 0x040fe400047c1670 */
[----:B------:R-:W-:Y:S01]  /*e7a0*/  ISETP.LT.OR P0, PT, R34, 0xfa, !P0 ;  /* 0x000000fa2200780c */ /* 0x000fe20004701670 */
[----:B------:R-:W-:Y:S01]  /*e7b0*/  FMUL R4, R220, UR26 ;  /* 0x0000001adc047c20 */ /* 0x000fe20008400000 */
[----:B---3--:R-:W-:-:S04]  /*e7c0*/  FMUL R0, R223, UR26 ;  /* 0x0000001adf007c20 */ /* 0x008fc80008400000 */
[----:B------:R-:W-:Y:S02]  /*e7d0*/  F2FP.SATFINITE.E5M2.F32.PACK_AB_MERGE_C R11, RZ, R4, RZ ;  /* 0x00000004ff0b723e */ /* 0x000fe400048060ff */
[----:B-1----:R-:W-:Y:S01]  /*e7e0*/  F2FP.SATFINITE.E5M2.F32.PACK_AB_MERGE_C R13, RZ, R0, RZ ;  /* 0x00000000ff0d723e */ /* 0x002fe200048060ff */
[----:B------:R-:W-:Y:S01]  /*e7f0*/  FMUL R0, R222, UR26 ;  /* 0x0000001ade007c20 */ /* 0x000fe20008400000 */
[----:B----4-:R-:W-:-:S04]  /*e800*/  FMUL R2, R224, UR26 ;  /* 0x0000001ae0027c20 */ /* 0x010fc80008400000 */
[----:B0-----:R-:W-:Y:S01]  /*e810*/  F2FP.SATFINITE.E5M2.F32.PACK_AB_MERGE_C R7, RZ, R0, RZ ;  /* 0x00000000ff07723e */ /* 0x001fe200048060ff */
[----:B------:R0:W-:Y:S01]  /*e820*/  @!P2 STG.E.U8 desc[UR22][R24.64+0xf1], R11 ;  /* 0x0000f10b1800a986 */ /* 0x0001e2000c101116 */
[----:B------:R-:W-:Y:S01]  /*e830*/  F2FP.SATFINITE.E5M2.F32.PACK_AB_MERGE_C R9, RZ, R2, RZ ;  /* 0x00000002ff09723e */ /* 0x000fe200048060ff */
[----:B--2---:R-:W-:Y:S02]  /*e840*/  FMUL R3, R225, UR26 ;  /* 0x0000001ae1037c20 */ /* 0x004fe40008400000 */
[----:B------:R0:W-:Y:S03]  /*e850*/  @!P5 STG.E.U8 desc[UR22][R26.64+0xf0], R13 ;  /* 0x0000f00d1a00d986 */ /* 0x0001e6000c101116 */
[----:B------:R-:W-:Y:S01]  /*e860*/  F2FP.SATFINITE.E5M2.F32.PACK_AB_MERGE_C R3, RZ, R3, RZ ;  /* 0x00000003ff03723e */ /* 0x000fe200048060ff */
[----:B------:R0:W-:Y:S04]  /*e870*/  @!P4 STG.E.U8 desc[UR22][R26.64+0xf1], R7 ;  /* 0x0000f1071a00c986 */ /* 0x0001e8000c101116 */
[----:B------:R0:W-:Y:S04]  /*e880*/  @!P3 STG.E.U8 desc[UR22][R24.64+0xf8], R9 ;  /* 0x0000f8091800b986 */ /* 0x0001e8000c101116 */
[----:B------:R0:W-:Y:S01]  /*e890*/  @!P1 STG.E.U8 desc[UR22][R24.64+0xf9], R3 ;  /* 0x0000f90318009986 */ /* 0x0001e2000c101116 */
[----:B------:R-:W-:Y:S01]  /*e8a0*/  FMUL R4, R226, UR26 ;  /* 0x0000001ae2047c20 */ /* 0x000fe20008400000 */
[----:B------:R-:W-:-:S04]  /*e8b0*/  FMUL R5, R227, UR26 ;  /* 0x0000001ae3057c20 */ /* 0x000fc80008400000 */
[----:B------:R-:W-:Y:S02]  /*e8c0*/  F2FP.SATFINITE.E5M2.F32.PACK_AB_MERGE_C R15, RZ, R4, RZ ;  /* 0x00000004ff0f723e */ /* 0x000fe400048060ff */
[----:B------:R-:W-:-:S03]  /*e8d0*/  F2FP.SATFINITE.E5M2.F32.PACK_AB_MERGE_C R5, RZ, R5, RZ ;  /* 0x00000005ff05723e */ /* 0x000fc600048060ff */
[----:B------:R0:W-:Y:S04]  /*e8e0*/  @!P6 STG.E.U8 desc[UR22][R26.64+0xf8], R15 ;  /* 0x0000f80f1a00e986 */ /* 0x0001e8000c101116 */
[----:B------:R0:W-:Y:S02]  /*e8f0*/  @!P0 STG.E.U8 desc[UR22][R26.64+0xf9], R5 ;  /* 0x0000f9051a008986 */ /* 0x0001e4000c101116 */
.L_x_296:
[----:B------:R-:W-:Y:S05]  /*e900*/  BSYNC B0 ;  /* 0x0000000000007941 */ /* 0x000fea0003800000 */
.L_x_38:
[----:B0-----:R-:W2:Y:S01]  /*e910*/  LDL.LU R5, [R1+0x88] ;  /* 0x0000880001057983 */ /* 0x001ea20000300800 */
[----:B-----5:R-:W-:Y:S01]  /*e920*/  IMAD.U32 R2, RZ, RZ, UR24 ;  /* 0x00000018ff027e24 */ /* 0x020fe2000f8e00ff */
[----:B------:R-:W-:Y:S02]  /*e930*/  ULDC.64 UR4, c[0x0][0x650] ;  /* 0x0001940000047ab9 */ /* 0x000fe40000000a00 */
[----:B------:R-:W3:Y:S01]  /*e940*/  LDL.LU R4, [R1+0x84] ;  /* 0x0000840001047983 */ /* 0x000ee20000300800 */
[----:B------:R-:W-:Y:S02]  /*e950*/  IMAD.U32 R3, RZ, RZ, UR25 ;  /* 0x00000019ff037e24 */ /* 0x000fe4000f8e00ff */
[----:B------:R-:W-:Y:S02]  /*e960*/  IMAD.U32 R3, RZ, RZ, UR13 ;  /* 0x0000000dff037e24 */ /* 0x000fe4000f8e00ff */
[----:B------:R-:W-:Y:S02]  /*e970*/  IMAD.MOV.U32 R6, RZ, RZ, -0x1 ;  /* 0xffffffffff067424 */ /* 0x000fe400078e00ff */
[----:B------:R-:W-:-:S04]  /*e980*/  IMAD.U32 R0, RZ, RZ, UR18 ;  /* 0x00000012ff007e24 */ /* 0x000fc8000f8e00ff */
[----:B------:R0:W-:Y:S02]  /*e990*/  SYNCS.ARRIVE.TRANS64.A1T0 RZ, [R0+UR30], RZ ;  /* 0x000000ff00ff79a7 */ /* 0x0001e4000810001e */
[----:B0-----:R-:W-:Y:S02]  /*e9a0*/  PRMT R0, RZ, 0x7610, R0 ;  /* 0x00007610ff007816 */ /* 0x001fe40000000000 */
[----:B--2---:R-:W-:-:S04]  /*e9b0*/  LEA R5, P0, R2, R5, 0x1 ;  /* 0x0000000502057211 */ /* 0x004fc800078008ff */
[----:B---3--:R-:W-:Y:S01]  /*e9c0*/  LEA.HI.X R4, R2, R4, R3, 0x1, P0 ;  /* 0x0000000402047211 */ /* 0x008fe200000f0c03 */
[----:B------:R-:W-:Y:S01]  /*e9d0*/  IMAD.MOV.U32 R2, RZ, RZ, -0x1 ;  /* 0xffffffffff027424 */ /* 0x000fe200078e00ff */
[----:B------:R0:W-:Y:S01]  /*e9e0*/  STL [R1+0x88], R5 ;  /* 0x0000880501007387 */ /* 0x0001e20000100800 */
[----:B------:R-:W-:Y:S01]  /*e9f0*/  IMAD.MOV.U32 R3, RZ, RZ, -0x1 ;  /* 0xffffffffff037424 */ /* 0x000fe200078e00ff */
[----:B------:R-:W-:Y:S02]  /*ea00*/  ISETP.GE.U32.AND P0, PT, R5, UR4, PT ;  /* 0x0000000405007c0c */ /* 0x000fe4000bf06070 */
[----:B------:R0:W-:Y:S02]  /*ea10*/  STL [R1+0x84], R4 ;  /* 0x0000840401007387 */ /* 0x0001e40000100800 */
[----:B------:R-:W-:Y:S02]  /*ea20*/  ISETP.GE.U32.AND.EX P0, PT, R4, UR5, PT, P0 ;  /* 0x0000000504007c0c */ /* 0x000fe4000bf06100 */
[----:B------:R0:W-:Y:S04]  /*ea30*/  STL [R1+0x8c], R6 ;  /* 0x00008c0601007387 */ /* 0x0001e80000100800 */
[----:B------:R0:W-:Y:S04]  /*ea40*/  STL [R1+0x7c], R2 ;  /* 0x00007c0201007387 */ /* 0x0001e80000100800 */
[----:B------:R0:W-:Y:S03]  /*ea50*/  STL [R1+0x90], R3 ;  /* 0x0000900301007387 */ /* 0x0001e60000100800 */
[----:B------:R-:W-:Y:S05]  /*ea60*/  @P0 BRA `(.L_x_297) ;  /* 0x0000000400940947 */ /* 0x000fea0003800000 */
[----:B------:R-:W2:Y:S01]  /*ea70*/  S2UR UR8, SR_CTAID.X ;  /* 0x00000000000879c3 */ /* 0x000ea20000002500 */
[----:B------:R-:W-:Y:S01]  /*ea80*/  ULDC.64 UR4, c[0x0][0x628] ;  /* 0x00018a0000047ab9 */ /* 0x000fe20000000a00 */
[----:B------:R-:W-:Y:S01]  /*ea90*/  ULDC UR6, c[0x0][0x150] ;  /* 0x0000540000067ab9 */ /* 0x000fe20000000800 */
[----:B------:R-:W-:Y:S01]  /*eaa0*/  ISETP.NE.U32.AND P0, PT, RZ, UR4, PT ;  /* 0x00000004ff007c0c */ /* 0x000fe2000bf05070 */
[----:B------:R-:W-:Y:S01]  /*eab0*/  ULDC UR28, c[0x0][0x630] ;  /* 0x00018c00001c7ab9 */ /* 0x000fe20000000800 */
[C---:B------:R-:W-:Y:S01]  /*eac0*/  R2UR UR36, R5.reuse ;  /* 0x00000000052472ca */ /* 0x040fe200000e0000 */
[----:B------:R-:W-:Y:S01]  /*ead0*/  ULDC UR38, c[0x0][0x154] ;  /* 0x0000550000267ab9 */ /* 0x000fe20000000800 */
[----:B------:R-:W-:Y:S01]  /*eae0*/  ISETP.NE.AND.EX P0, PT, RZ, UR5, PT, P0 ;  /* 0x00000005ff007c0c */ /* 0x000fe2000bf05300 */
[----:B------:R-:W3:Y:S01]  /*eaf0*/  S2UR UR41, SR_CTAID.Y ;  /* 0x00000000002979c3 */ /* 0x000ee20000002600 */
[----:B------:R-:W-:Y:S02]  /*eb00*/  R2UR UR37, R4 ;  /* 0x00000000042572ca */ /* 0x000fe400000e0000 */
[----:B------:R-:W-:-:S02]  /*eb10*/  R2UR UR34, R5 ;  /* 0x00000000052272ca */ /* 0x000fc400000e0000 */
[----:B------:R-:W-:Y:S02]  /*eb20*/  R2UR UR35, R4 ;  /* 0x00000000042372ca */ /* 0x000fe400000e0000 */
[----:B--2---:R-:W-:-:S05]  /*eb30*/  I2FP.F32.U32 R0, UR8 ;  /* 0x0000000800007c45 */ /* 0x004fca0008201000 */
[----:B------:R-:W-:-:S04]  /*eb40*/  FMUL R0, R0, UR6 ;  /* 0x0000000600007c20 */ /* 0x000fc80008400000 */
[----:B0-----:R0:W2:Y:S01]  /*eb50*/  F2I.U32.TRUNC.NTZ R2, R0 ;  /* 0x0000000000027305 */ /* 0x0010a2000020f000 */
[----:B---3--:R-:W-:Y:S05]  /*eb60*/  @!P0 BRA `(.L_x_298) ;  /* 0x0000000000308947 */ /* 0x008fea0003800000 */
[----:B------:R-:W-:Y:S01]  /*eb70*/  R2UR UR9, R5 ;  /* 0x00000000050972ca */ /* 0x000fe200000e0000 */
[----:B------:R-:W-:Y:S01]  /*eb80*/  ULDC UR6, c[0x0][0x634] ;  /* 0x00018d0000067ab9 */ /* 0x000fe20000000800 */
[----:B------:R-:W-:-:S11]  /*eb90*/  R2UR UR10, R4 ;  /* 0x00000000040a72ca */ /* 0x000fd600000e0000 */
[----:B------:R-:W-:-:S04]  /*eba0*/  UIADD3 UR6, UP0, UR9, UR6, URZ ;  /* 0x0000000609067290 */ /* 0x000fc8000ff1e03f */
[----:B------:R-:W-:Y:S02]  /*ebb0*/  UIADD3.X UR9, URZ, UR10, URZ, UP0, !UPT ;  /* 0x0000000a3f097290 */ /* 0x000fe400087fe43f */
[----:B------:R-:W-:Y:S02]  /*ebc0*/  UIMAD.WIDE.U32 UR20, UR6, UR4, URZ ;  /* 0x00000004061472a5 */ /* 0x000fe4000f8e003f */
[----:B------:R-:W-:-:S04]  /*ebd0*/  UIMAD.WIDE.U32 UR10, UR9, UR4, URZ ;  /* 0x00000004090a72a5 */ /* 0x000fc8000f8e003f */
[----:B------:R-:W-:-:S04]  /*ebe0*/  UIMAD.WIDE.U32 UR10, UP0, UR6, UR5, UR10 ;  /* 0x00000005060a72a5 */ /* 0x000fc8000f80000a */
[----:B------:R-:W-:Y:S02]  /*ebf0*/  UIADD3.X UR35, URZ, URZ, URZ, UP0, !UPT ;  /* 0x0000003f3f237290 */ /* 0x000fe400087fe43f */
[----:B------:R-:W-:Y:S01]  /*ec00*/  UIADD3 URZ, UP0, UR21, UR10, URZ ;  /* 0x0000000a153f7290 */ /* 0x000fe2000ff1e03f */
[----:B------:R-:W-:-:S03]  /*ec10*/  UMOV UR34, UR11 ;  /* 0x0000000b00227c82 */ /* 0x000fc60008000000 */
[----:B------:R-:W-:-:S12]  /*ec20*/  UIMAD.WIDE.U32.X UR34, UR9, UR5, UR34, UP0 ;  /* 0x00000005092272a5 */ /* 0x000fd800080e0422 */
.L_x_298:
[----:B0-----:R-:W-:Y:S01]  /*ec30*/  I2FP.F32.U32 R0, UR41 ;  /* 0x0000002900007c45 */ /* 0x001fe20008201000 */
[----:B------:R-:W-:Y:S01]  /*ec40*/  USHF.R.U64 UR6, UR34, UR28, UR35 ;  /* 0x0000001c22067299 */ /* 0x000fe20008001223 */
[----:B--2---:R-:W-:Y:S01]  /*ec50*/  R2UR UR21, R2 ;  /* 0x00000000021572ca */ /* 0x004fe200000e0000 */
[----:B------:R-:W-:Y:S02]  /*ec60*/  USHF.R.U32.HI UR4, URZ, UR28, UR35 ;  /* 0x0000001c3f047299 */ /* 0x000fe40008011623 */
[----:B------:R-:W-:Y:S01]  /*ec70*/  FMUL R0, R0, UR38 ;  /* 0x0000002600007c20 */ /* 0x000fe20008400000 */
[----:B------:R-:W-:Y:S01]  /*ec80*/  UIADD3 UR20, UP0, URZ, -UR6, URZ ;  /* 0x800000063f147290 */ /* 0x000fe2000ff1e03f */
[----:B------:R-:W-:Y:S01]  /*ec90*/  UMOV UR10, UR36 ;  /* 0x00000024000a7c82 */ /* 0x000fe20008000000 */
[----:B------:R-:W-:Y:S02]  /*eca0*/  UMOV UR11, UR37 ;  /* 0x00000025000b7c82 */ /* 0x000fe40008000000 */
[----:B------:R-:W-:Y:S01]  /*ecb0*/  UIADD3.X UR9, URZ, ~UR4, URZ, UP0, !UPT ;  /* 0x800000043f097290 */ /* 0x000fe200087fe43f */
[----:B------:R-:W0:Y:S01]  /*ecc0*/  F2I.U32.TRUNC.NTZ R0, R0 ;  /* 0x0000000000007305 */ /* 0x000e22000020f000 */
[----:B------:R-:W-:Y:S01]  /*ecd0*/  ULDC UR44, c[0x0][0x658] ;  /* 0x00019600002c7ab9 */ /* 0x000fe20000000800 */
[----:B------:R-:W-:Y:S01]  /*ece0*/  ULDC.64 UR4, c[0x0][0x620] ;  /* 0x0001880000047ab9 */ /* 0x000fe20000000a00 */
[----:B------:R-:W-:Y:S01]  /*ecf0*/  UMOV UR35, 0xffffffff ;  /* 0xffffffff00237882 */ /* 0x000fe20000000000 */
[----:B------:R-:W-:-:S02]  /*ed00*/  UIMAD UR9, UR9, UR4, URZ ;  /* 0x00000004090972a4 */ /* 0x000fc4000f8e023f */
[----:B------:R-:W-:Y:S02]  /*ed10*/  UIMAD.WIDE.U32 UR10, UR20, UR4, UR10 ;  /* 0x00000004140a72a5 */ /* 0x000fe4000f8e000a */
[----:B------:R-:W-:Y:S02]  /*ed20*/  UIMAD UR9, UR20, UR5, UR9 ;  /* 0x00000005140972a4 */ /* 0x000fe4000f8e0209 */
[----:B------:R-:W-:Y:S02]  /*ed30*/  USHF.L.U32 UR37, UR35, UR44, URZ ;  /* 0x0000002c23257299 */ /* 0x000fe4000800063f */
[----:B------:R-:W-:Y:S01]  /*ed40*/  UIADD3 UR9, UR11, UR9, URZ ;  /* 0x000000090b097290 */ /* 0x000fe2000fffe03f */
[----:B------:R-:W-:Y:S01]  /*ed50*/  ULDC UR20, c[0x0][0x618] ;  /* 0x0001860000147ab9 */ /* 0x000fe20000000800 */
[----:B0-----:R-:W-:Y:S01]  /*ed60*/  R2UR UR39, R0 ;  /* 0x00000000002772ca */ /* 0x001fe200000e0000 */
[----:B------:R-:W-:Y:S01]  /*ed70*/  ULDC.64 UR4, c[0x0][0x640] ;  /* 0x0001900000047ab9 */ /* 0x000fe20000000a00 */
[----:B------:R-:W-:Y:S01]  /*ed80*/  USHF.R.U64 UR35, UR10, UR20, UR9 ;  /* 0x000000140a237299 */ /* 0x000fe20008001209 */
[----:B------:R-:W-:Y:S01]  /*ed90*/  ISETP.NE.U32.AND P0, PT, RZ, UR4, PT ;  /* 0x00000004ff007c0c */ /* 0x000fe2000bf05070 */
[----:B------:R-:W-:Y:S01]  /*eda0*/  USHF.R.U32.HI UR9, URZ, UR20, UR9 ;  /* 0x000000143f097299 */ /* 0x000fe20008011609 */
[----:B------:R-:W-:-:S02]  /*edb0*/  ULDC UR42, c[0x0][0x608] ;  /* 0x00018200002a7ab9 */ /* 0x000fc40000000800 */
[----:B------:R-:W-:Y:S01]  /*edc0*/  ISETP.NE.AND.EX P0, PT, RZ, UR5, PT, P0 ;  /* 0x00000005ff007c0c */ /* 0x000fe2000bf05300 */
[----:B------:R-:W-:Y:S02]  /*edd0*/  USHF.R.U64 UR38, UR35, UR42, UR9 ;  /* 0x0000002a23267299 */ /* 0x000fe40008001209 */
[----:B------:R-:W-:Y:S02]  /*ede0*/  USHF.R.U32.HI UR9, URZ, UR42, UR9 ;  /* 0x0000002a3f097299 */ /* 0x000fe40008011609 */
[----:B------:R-:W-:Y:S02]  /*edf0*/  UIADD3 UR10, -UR21, URZ, URZ ;  /* 0x0000003f150a7290 */ /* 0x000fe4000fffe13f */
[----:B------:R-:W-:Y:S02]  /*ee00*/  UIADD3 UR43, -UR39, URZ, URZ ;  /* 0x0000003f272b7290 */ /* 0x000fe4000fffe13f */
[----:B------:R-:W-:Y:S01]  /*ee10*/  USHF.R.U64 UR39, UR38, UR44, UR9 ;  /* 0x0000002c26277299 */ /* 0x000fe20008001209 */
[----:B------:R-:W-:Y:S01]  /*ee20*/  UMOV UR36, 0x1 ;  /* 0x0000000100247882 */ /* 0x000fe20000000000 */
[----:B------:R-:W-:Y:S01]  /*ee30*/  ULDC UR40, c[0x0][0x144] ;  /* 0x0000510000287ab9 */ /* 0x000fe20000000800 */
[----:B------:R-:W-:Y:S01]  /*ee40*/  ULDC UR28, c[0x0][0x600] ;  /* 0x00018000001c7ab9 */ /* 0x000fe20000000800 */
[----:B------:R-:W-:-:S02]  /*ee50*/  USHF.L.U32 UR36, UR36, UR44, URZ ;  /* 0x0000002c24247299 */ /* 0x000fc4000800063f */
[----:B------:R-:W-:Y:S02]  /*ee60*/  USHF.R.U32.HI UR21, URZ, UR44, UR9 ;  /* 0x0000002c3f157299 */ /* 0x000fe40008011609 */
[----:B------:R-:W-:Y:S02]  /*ee70*/  UIADD3 UR34, UR28, -0x1, URZ ;  /* 0xffffffff1c227890 */ /* 0x000fe4000fffe03f */
[----:B------:R-:W-:Y:S02]  /*ee80*/  ULOP3.LUT UR37, URZ, UR37, URZ, 0x33, !UPT ;  /* 0x000000253f257292 */ /* 0x000fe4000f8e333f */
[----:B------:R-:W-:Y:S01]  /*ee90*/  UIMAD UR40, UR40, UR10, UR8 ;  /* 0x0000000a282872a4 */ /* 0x000fe2000f8e0208 */
[----:B------:R-:W-:Y:S01]  /*eea0*/  ULDC UR46, c[0x0][0x148] ;  /* 0x00005200002e7ab9 */ /* 0x000fe20000000800 */
[----:B------:R-:W-:Y:S01]  /*eeb0*/  ULDC UR44, c[0x0][0x648] ;  /* 0x00019200002c7ab9 */ /* 0x000fe20000000800 */
[----:B------:R-:W-:Y:S01]  /*eec0*/  ULDC UR45, c[0x0][0x638] ;  /* 0x00018e00002d7ab9 */ /* 0x000fe20000000800 */
[----:B------:R-:W-:Y:S01]  /*eed0*/  UMOV UR20, UR39 ;  /* 0x0000002700147c82 */ /* 0x000fe20008000000 */
[----:B------:R-:W-:Y:S07]  /*eee0*/  @!P0 BRA `(.L_x_299) ;  /* 0x0000000000288947 */ /* 0x000fee0003800000 */
        /* <DEDUP_REMOVED lines=10> */
.L_x_299:
[----:B------:R-:W-:Y:S01]  /*ef90*/  USHF.R.U64 UR4, UR20, UR44, UR21 ;  /* 0x0000002c14047299 */ /* 0x000fe20008001215 */
[----:B------:R-:W-:Y:S01]  /*efa0*/  IMAD.U32 R4, RZ, RZ, UR6 ;  /* 0x00000006ff047e24 */ /* 0x000fe2000f8e00ff */
[----:B------:R-:W-:Y:S01]  /*efb0*/  ULOP3.LUT UR37, UR38, UR37, URZ, 0xc0, !UPT ;  /* 0x0000002526257292 */ /* 0x000fe2000f8ec03f */
[----:B------:R-:W-:Y:S01]  /*efc0*/  IMAD.MOV.U32 R0, RZ, RZ, 0x1 ;  /* 0x00000001ff007424 */ /* 0x000fe200078e00ff */
[----:B------:R-:W-:Y:S02]  /*efd0*/  UIADD3 UR5, -UR4, URZ, URZ ;  /* 0x0000003f04057290 */ /* 0x000fe4000fffe13f */
[----:B------:R-:W-:Y:S01]  /*efe0*/  @UP2 UIMAD UR40, UR46, UR43, UR41 ;  /* 0x0000002b2e2822a4 */ /* 0x000fe2000f8e0229 */
[----:B------:R2:W-:Y:S01]  /*eff0*/  STL [R1+0x7c], R4 ;  /* 0x00007c0401007387 */ /* 0x0005e20000100800 */
[----:B------:R-:W-:Y:S02]  /*f000*/  ULOP3.LUT UR34, UR35, UR34, URZ, 0xc0, !UPT ;  /* 0x0000002223227292 */ /* 0x000fe4000f8ec03f */
[----:B------:R-:W-:-:S02]  /*f010*/  UIMAD UR36, UR36, UR4, UR37 ;  /* 0x00000004242472a4 */ /* 0x000fc4000f8e0225 */
        /* <DEDUP_REMOVED lines=10> */
.L_x_297:
[----:B------:R-:W-:Y:S01]  /*f0c0*/  UIADD3 UR15, UR31, UR15, URZ ;  /* 0x0000000f1f0f7290 */ /* 0x000fe2000fffe03f */
[----:B------:R-:W-:Y:S01]  /*f0d0*/  LOP3.LUT P0, RZ, R0, 0xff, RZ, 0xc0, !PT ;  /* 0x000000ff00ff7812 */ /* 0x000fe2000780c0ff */
[----:B------:R-:W-:Y:S02]  /*f0e0*/  ULOP3.LUT UR29, UR29, 0x1, URZ, 0x3c, !UPT ;  /* 0x000000011d1d7892 */ /* 0x000fe4000f8e3c3f */
[----:B------:R-:W-:Y:S02]  /*f0f0*/  USHF.R.U32.HI UR4, URZ, 0x2, UR15 ;  /* 0x000000023f047899 */ /* 0x000fe4000801160f */
[----:B------:R-:W-:Y:S02]  /*f100*/  UISETP.GT.U32.AND UP0, UPT, UR15, 0x3, UPT ;  /* 0x000000030f00788c */ /* 0x000fe4000bf04070 */
[----:B------:R-:W-:Y:S02]  /*f110*/  ULOP3.LUT UR4, UR4, 0x1, URZ, 0xc0, !UPT ;  /* 0x0000000104047892 */ /* 0x000fe4000f8ec03f */
[----:B------:R-:W-:-:S02]  /*f120*/  UISETP.LT.U32.AND UP0, UPT, UR31, 0x4, UP0 ;  /* 0x000000041f00788c */ /* 0x000fc40008701070 */
[----:B------:R-:W-:Y:S02]  /*f130*/  UISETP.NE.U32.AND UP1, UPT, UR4, 0x1, UPT ;  /* 0x000000010400788c */ /* 0x000fe4000bf25070 */
[----:B------:R-:W-:Y:S02]  /*f140*/  USEL UR5, URZ, 0x1, !UP0 ;  /* 0x000000013f057887 */ /* 0x000fe4000c000000 */
[----:B------:R-:W-:Y:S02]  /*f150*/  UISETP.GT.U32.AND UP1, UPT, UR31, 0x3, !UP1 ;  /* 0x000000031f00788c */ /* 0x000fe4000cf24070 */
[----:B------:R-:W-:Y:S02]  /*f160*/  ULOP3.LUT UR15, UR15, 0x3, URZ, 0xc0, !UPT ;  /* 0x000000030f0f7892 */ /* 0x000fe4000f8ec03f */
[----:B------:R-:W-:-:S04]  /*f170*/  USEL UR4, URZ, 0x1, !UP1 ;  /* 0x000000013f047887 */ /* 0x000fc8000c800000 */
[----:B------:R-:W-:Y:S01]  /*f180*/  ULOP3.LUT UR17, UR4, UR17, UR5, 0x96, !UPT ;  /* 0x0000001104117292 */ /* 0x000fe2000f8e9605 */
[----:B------:R-:W-:Y:S11]  /*f190*/  @P0 BRA `(.L_x_300) ;  /* 0xffffff24009c0947 */ /* 0x000ff6000383ffff */
[----:B------:R-:W-:Y:S05]  /*f1a0*/  EXIT ;  /* 0x000000000000794d */ /* 0x000fea0003800000 */
.L_x_16:
[----:B------:R-:W-:-:S08]  /*f1b0*/  ISETP.NE.AND P0, PT, RZ, UR6, PT ;  /* 0x00000006ff007c0c */ /* 0x000fd0000bf05270 */
[----:B0-2---:R-:W0:-:S00]  /*f1c0*/  USETMAXREG.DEALLOC.CTAPOOL 0x28 ;  /* 0x00000028000079c8 */ /* 0x005e0000080e0500 */
[----:B------:R-:W-:Y:S05]  /*f1d0*/  @P0 EXIT ;  /* 0x000000000000094d */ /* 0x000fea0003800000 */
[----:B0-----:R-:W-:Y:S01]  /*f1e0*/  LOP3.LUT P0, RZ, R3, 0xff, RZ, 0xc0, !PT ;  /* 0x000000ff03ff7812 */ /* 0x001fe2000780c0ff */
[----:B------:R-:W-:Y:S02]  /*f1f0*/  IMAD.MOV.U32 R8, RZ, RZ, 0x1 ;  /* 0x00000001ff087424 */ /* 0x000fe400078e00ff */
[----:B------:R-:W-:-:S10]  /*f200*/  IMAD.MOV.U32 R9, RZ, RZ, RZ ;  /* 0x000000ffff097224 */ /* 0x000fd400078e00ff */
[----:B------:R-:W-:Y:S05]  /*f210*/  @!P0 BRA `(.L_x_301) ;  /* 0x0000000c00a88947 */ /* 0x000fea0003800000 */
[----:B------:R-:W0:Y:S01]  /*f220*/  S2UR UR9, SR_CgaCtaId ;  /* 0x00000000000979c3 */ /* 0x000e220000008800 */
[----:B------:R-:W-:Y:S01]  /*f230*/  UMOV UR11, 0x1 ;  /* 0x00000001000b7882 */ /* 0x000fe20000000000 */
[----:B------:R-:W-:Y:S01]  /*f240*/  LOP3.LUT P0, RZ, R0, 0x1f, RZ, 0xc0, !PT ;  /* 0x0000001f00ff7812 */ /* 0x000fe2000780c0ff */
[----:B------:R-:W-:Y:S01]  /*f250*/  ULDC UR5, c[0x0][0x658] ;  /* 0x0001960000057ab9 */ /* 0x000fe20000000800 */
[----:B------:R-:W-:Y:S01]  /*f260*/  UMOV UR10, 0xffffffff ;  /* 0xffffffff000a7882 */ /* 0x000fe20000000000 */
[----:B------:R-:W-:Y:S01]  /*f270*/  BSSY B0, `(.L_x_301) ;  /* 0x00000e4000007945 */ /* 0x000fe20003800000 */
[----:B------:R-:W-:Y:S01]  /*f280*/  USHF.L.U32 UR10, UR10, UR5, URZ ;  /* 0x000000050a0a7299 */ /* 0x000fe2000800063f */
[C---:B------:R-:W-:Y:S01]  /*f290*/  ISETP.NE.AND P3, PT, R2.reuse, RZ, PT ;  /* 0x000000ff0200720c */ /* 0x040fe20003f65270 */
[----:B------:R-:W-:Y:S01]  /*f2a0*/  IMAD.MOV.U32 R0, RZ, RZ, 0x1 ;  /* 0x00000001ff007424 */ /* 0x000fe200078e00ff */
[----:B------:R-:W-:Y:S01]  /*f2b0*/  ISETP.NE.OR P0, PT, R2, RZ, !P0 ;  /* 0x000000ff0200720c */ /* 0x000fe20004705670 */
[----:B------:R-:W-:Y:S01]  /*f2c0*/  IMAD.MOV.U32 R8, RZ, RZ, 0x1 ;  /* 0x00000001ff087424 */ /* 0x000fe200078e00ff */
[----:B------:R-:W-:Y:S01]  /*f2d0*/  ULDC UR4, c[0x0][0x600] ;  /* 0x0001800000047ab9 */ /* 0x000fe20000000800 */
[----:B------:R-:W-:Y:S01]  /*f2e0*/  IMAD.MOV.U32 R9, RZ, RZ, RZ ;  /* 0x000000ffff097224 */ /* 0x000fe200078e00ff */
[----:B------:R-:W-:Y:S01]  /*f2f0*/  UMOV UR22, 0x5 ;  /* 0x0000000500167882 */ /* 0x000fe20000000000 */
[----:B------:R-:W-:-:S02]  /*f300*/  UIADD3 UR30, UR14, 0x1, URZ ;  /* 0x000000010e1e7890 */ /* 0x000fc4000fffe03f */
[----:B------:R-:W-:Y:S02]  /*f310*/  ULOP3.LUT UR31, UR7, 0x2, URZ, 0xfc, !UPT ;  /* 0x00000002071f7892 */ /* 0x000fe4000f8efc3f */
[----:B------:R-:W-:Y:S02]  /*f320*/  UIADD3 UR4, UR4, -0x1, URZ ;  /* 0xffffffff04047890 */ /* 0x000fe4000fffe03f */
[----:B------:R-:W-:Y:S02]  /*f330*/  USHF.L.U32 UR5, UR11, UR5, URZ ;  /* 0x000000050b057299 */ /* 0x000fe4000800063f */
[----:B------:R-:W-:Y:S02]  /*f340*/  ULOP3.LUT UR20, URZ, UR10, URZ, 0x33, !UPT ;  /* 0x0000000a3f147292 */ /* 0x000fe4000f8e333f */
[----:B0-----:R-:W-:Y:S02]  /*f350*/  ULOP3.LUT UR8, UR9, 0x1, URZ, 0xc0, !UPT ;  /* 0x0000000109087892 */ /* 0x001fe4000f8ec03f */
[----:B------:R-:W-:-:S02]  /*f360*/  USHF.R.U32.HI UR32, URZ, 0x1, UR9 ;  /* 0x000000013f207899 */ /* 0x000fc40008011609 */
[----:B------:R-:W-:Y:S02]  /*f370*/  USHF.L.U32 UR6, UR9, 0x7, URZ ;  /* 0x0000000709067899 */ /* 0x000fe4000800063f */
[----:B------:R-:W-:Y:S02]  /*f380*/  USHF.L.U32 UR15, UR9, 0xd, URZ ;  /* 0x0000000d090f7899 */ /* 0x000fe4000800063f */
[----:B------:R-:W-:Y:S02]  /*f390*/  ULOP3.LUT UR9, UR9, 0xfffffffe, URZ, 0xc0, !UPT ;  /* 0xfffffffe09097892 */ /* 0x000fe4000f8ec03f */
[----:B------:R-:W-:Y:S02]  /*f3a0*/  UISETP.GT.U32.AND UP0, UPT, UR8, 0xffff, UPT ;  /* 0x0000ffff0800788c */ /* 0x000fe4000bf04070 */
[----:B------:R-:W-:Y:S02]  /*f3b0*/  USHF.L.U32 UR21, UR11, UR9, URZ ;  /* 0x000000090b157299 */ /* 0x000fe4000800063f */
[----:B------:R-:W-:-:S02]  /*f3c0*/  ULOP3.LUT UR9, UR9, 0x1, URZ, 0xfc, !UPT ;  /* 0x0000000109097892 */ /* 0x000fc4000f8efc3f */
[----:B------:R-:W-:Y:S02]  /*f3d0*/  USEL UR8, UR8, 0xffff, !UP0 ;  /* 0x0000ffff08087887 */ /* 0x000fe4000c000000 */
[----:B------:R-:W-:Y:S02]  /*f3e0*/  USHF.L.U32 UR9, UR11, UR9, URZ ;  /* 0x000000090b097299 */ /* 0x000fe4000800063f */
[----:B------:R-:W-:Y:S02]  /*f3f0*/  ULOP3.LUT UR8, UR8, 0xffff, URZ, 0xc0, !UPT ;  /* 0x0000ffff08087892 */ /* 0x000fe4000f8ec03f */
[----:B------:R-:W-:Y:S02]  /*f400*/  ULOP3.LUT UR6, UR6, 0x80, URZ, 0xc0, !UPT ;  /* 0x0000008006067892 */ /* 0x000fe4000f8ec03f */
[----:B------:R-:W-:Y:S02]  /*f410*/  ULOP3.LUT UR15, UR15, 0x2000, URZ, 0xc0, !UPT ;  /* 0x000020000f0f7892 */ /* 0x000fe4000f8ec03f */
[----:B------:R-:W-:-:S02]  /*f420*/  ULOP3.LUT UR21, UR21, UR9, URZ, 0xfc, !UPT ;  /* 0x0000000915157292 */ /* 0x000fc4000f8efc3f */
[----:B------:R-:W-:Y:S01]  /*f430*/  USHF.L.U32 UR22, UR22, UR8, URZ ;  /* 0x0000000816167299 */ /* 0x000fe2000800063f */
[----:B------:R-:W-:-:S11]  /*f440*/  ULDC.64 UR28, c[0x0][0x198] ;  /* 0x00006600001c7ab9 */ /* 0x000fd60000000a00 */
.L_x_313:
[----:B------:R-:W-:-:S03]  /*f450*/  UMOV UR8, 0xffffffff ;  /* 0xffffffff00087882 */ /* 0x000fc60000000000 */
[----:B01----:R-:W-:Y:S05]  /*f460*/  BRA.DIV UR8, `(.L_x_302) ;  /* 0x0000001208407947 */ /* 0x003fea000b800000 */
[----:B------:R-:W-:-:S13]  /*f470*/  ELECT P1, URZ, PT ;  /* 0x00000000003f782f */ /* 0x000fda0003820000 */
.L_x_326:
[----:B------:R-:W0:Y:S01]  /*f480*/  LDC R2, c[0x0][0x28c] ;  /* 0x0000a300ff027b82 */ /* 0x000e220000000800 */
[----:B------:R-:W-:Y:S01]  /*f490*/  BSSY B1, `(.L_x_303) ;  /* 0x0000040000017945 */ /* 0x000fe20003800000 */
[----:B0-----:R-:W-:-:S13]  /*f4a0*/  ISETP.LT.OR P1, PT, R2, 0x1, !P1 ;  /* 0x000000010200780c */ /* 0x001fda0004f21670 */
[----:B------:R-:W-:Y:S05]  /*f4b0*/  @P1 BRA `(.L_x_304) ;  /* 0x0000000000f41947 */ /* 0x000fea0003800000 */
[----:B------:R-:W2:Y:S04]  /*f4c0*/  LDL.LU R4, [R1+0x90] ;  /* 0x0000900001047983 */ /* 0x000ea80000300800 */
[----:B------:R-:W3:Y:S01]  /*f4d0*/  LDL.LU R3, [R1+0x8c] ;  /* 0x00008c0001037983 */ /* 0x000ee20000300800 */
[----:B------:R-:W-:Y:S02]  /*f4e0*/  IMAD.MOV.U32 R12, RZ, RZ, RZ ;  /* 0x000000ffff0c7224 */ /* 0x000fe400078e00ff */
[----:B------:R-:W-:Y:S02]  /*f4f0*/  IMAD.U32 R13, RZ, RZ, UR30 ;  /* 0x0000001eff0d7e24 */ /* 0x000fe4000f8e00ff */
[----:B------:R-:W-:Y:S01]  /*f500*/  IMAD.MOV.U32 R2, RZ, RZ, R8 ;  /* 0x000000ffff027224 */ /* 0x000fe200078e0008 */
[----:B--2---:R-:W-:-:S02]  /*f510*/  LEA R6, R4, UR6, 0x8 ;  /* 0x0000000604067c11 */ /* 0x004fc4000f8e40ff */
[----:B---3--:R-:W-:Y:S01]  /*f520*/  LEA R4, R3, UR32, 0x1 ;  /* 0x0000002003047c11 */ /* 0x008fe2000f8e08ff */
[----:B------:R-:W-:-:S04]  /*f530*/  IMAD.MOV.U32 R3, RZ, RZ, R9 ;  /* 0x000000ffff037224 */ /* 0x000fc800078e0009 */
[----:B------:R-:W-:-:S07]  /*f540*/  IMAD.SHL.U32 R7, R4, 0x20, RZ ;  /* 0x0000002004077824 */ /* 0x000fce00078e00ff */
.L_x_308:
[----:B------:R-:W0:Y:S01]  /*f550*/  S2R R5, SR_CgaCtaId ;  /* 0x0000000000057919 */ /* 0x000e220000008800 */
[----:B------:R-:W-:-:S04]  /*f560*/  MOV R4, 0x400 ;  /* 0x0000040000047802 */ /* 0x000fc80000000f00 */
[----:B0-----:R-:W-:Y:S02]  /*f570*/  LEA R10, R5, R4, 0x18 ;  /* 0x00000004050a7211 */ /* 0x001fe400078ec0ff */
[----:B------:R-:W-:Y:S01]  /*f580*/  SHF.L.U32 R4, R2, 0x1f, RZ ;  /* 0x0000001f02047819 */ /* 0x000fe200000006ff */
[----:B------:R-:W0:Y:S02]  /*f590*/  @!P3 LDC R5, c[0x0][0x500] ;  /* 0x00014000ff05bb82 */ /* 0x000e240000000800 */
[----:B------:R-:W-:-:S04]  /*f5a0*/  IMAD R11, R3, 0x8, R10 ;  /* 0x00000008030b7824 */ /* 0x000fc800078e020a */
[----:B------:R-:W1:Y:S02]  /*f5b0*/  SYNCS.PHASECHK.TRANS64.TRYWAIT P1, [R11+URZ+0x20], R4 ;  /* 0x000020040b0075a7 */ /* 0x000e64000802017f */
[----:B-1----:R-:W-:Y:S05]  /*f5c0*/  @!P1 BRA `(.L_x_305) ;  /* 0x0000001000089947 */ /* 0x002fea0003800000 */
.L_x_327:
[----:B------:R-:W-:Y:S01]  /*f5d0*/  UPRMT UR8, UR31, 0x9910, URZ ;  /* 0x000099101f087896 */ /* 0x000fe2000800003f */
[----:B0-----:R0:W-:Y:S03]  /*f5e0*/  @!P3 SYNCS.ARRIVE.TRANS64 RZ, [R11+URZ], R5 ;  /* 0x000000050bffb9a7 */ /* 0x0011e6000800003f */
[----:B------:R-:W-:-:S06]  /*f5f0*/  UISETP.NE.AND UP0, UPT, UR8, 0x2, UPT ;  /* 0x000000020800788c */ /* 0x000fcc000bf05270 */
[----:B------:R-:W-:-:S13]  /*f600*/  PLOP3.LUT P1, PT, PT, PT, UP0, 0x80, 0x0 ;  /* 0x000000000000781c */ /* 0x000fda0003f2f008 */
[----:B0-----:R-:W-:Y:S05]  /*f610*/  @P1 BRA `(.L_x_306) ;  /* 0x0000000000041947 */ /* 0x001fea0003800000 */
[----:B------:R-:W-:Y:S01]  /*f620*/  BPT.TRAP 0x1 ;  /* 0x000000040000795c */ /* 0x000fe20000300000 */
.L_x_306:
[----:B------:R-:W-:Y:S05]  /*f630*/  @P0 BRA `(.L_x_307) ;  /* 0x0000000000040947 */ /* 0x000fea0003800000 */
[----:B------:R-:W-:Y:S01]  /*f640*/  BPT.TRAP 0x1 ;  /* 0x000000040000795c */ /* 0x000fe20000300000 */
.L_x_307:
[----:B------:R-:W2:Y:S01]  /*f650*/  LDL R5, [R1+0x7c] ;  /* 0x00007c0001057983 */ /* 0x000ea20000100800 */
[----:B-1----:R-:W-:Y:S01]  /*f660*/  LEA R4, R3, UR32, 0x1 ;  /* 0x0000002003047c11 */ /* 0x002fe2000f8e08ff */
[----:B------:R-:W-:Y:S01]  /*f670*/  VIADD R13, R13, 0xffffffff ;  /* 0xffffffff0d0d7836 */ /* 0x000fe20000000000 */
[----:B------:R-:W-:Y:S01]  /*f680*/  R2UR UR11, R3 ;  /* 0x00000000030b72ca */ /* 0x000fe200000e0000 */
[----:B------:R-:W-:Y:S01]  /*f690*/  UIADD3 UR16, UP0, UR28, 0xf0, URZ ;  /* 0x000000f01c107890 */ /* 0x000fe2000ff1e03f */
[----:B------:R-:W-:Y:S01]  /*f6a0*/  R2UR UR26, R10 ;  /* 0x000000000a1a72ca */ /* 0x000fe200000e0000 */
[----:B------:R-:W-:Y:S01]  /*f6b0*/  IMAD.U32 R4, R4, 0x800, R10 ;  /* 0x0000080004047824 */ /* 0x000fe200078e000a */
[----:B------:R-:W-:Y:S01]  /*f6c0*/  R2UR UR27, R7 ;  /* 0x00000000071b72ca */ /* 0x000fe200000e0000 */
[----:B------:R-:W-:Y:S01]  /*f6d0*/  UIADD3 UR34, UP1, UR28, 0x1f0, URZ ;  /* 0x000001f01c227890 */ /* 0x000fe2000ff3e03f */
[----:B------:R-:W-:Y:S01]  /*f6e0*/  R2UR UR9, R11 ;  /* 0x000000000b0972ca */ /* 0x000fe200000e0000 */
[----:B------:R-:W-:Y:S01]  /*f6f0*/  UIADD3.X UR17, URZ, UR29, URZ, UP0, !UPT ;  /* 0x0000001d3f117290 */ /* 0x000fe200087fe43f */
[----:B------:R-:W-:Y:S01]  /*f700*/  R2UR UR8, R4 ;  /* 0x00000000040872ca */ /* 0x000fe200000e0000 */
[----:B------:R-:W-:Y:S01]  /*f710*/  UPRMT UR23, URZ, 0x5410, UR22 ;  /* 0x000054103f177896 */ /* 0x000fe20008000016 */
[----:B------:R-:W-:Y:S01]  /*f720*/  R2UR UR10, R12 ;  /* 0x000000000c0a72ca */ /* 0x000fe200000e0000 */
[----:B------:R-:W-:Y:S01]  /*f730*/  VIADD R3, R3, 0x1 ;  /* 0x0000000103037836 */ /* 0x000fe20000000000 */
[----:B------:R-:W-:Y:S01]  /*f740*/  R2UR UR33, R6 ;  /* 0x00000000062172ca */ /* 0x000fe200000e0000 */
[----:B------:R-:W-:Y:S01]  /*f750*/  ULEA UR11, UR11, UR15, 0xe ;  /* 0x0000000f0b0b7291 */ /* 0x000fe2000f8e703f */
[----:B------:R-:W-:Y:S01]  /*f760*/  ISETP.GT.AND P2, PT, R13, 0x1, PT ;  /* 0x000000010d00780c */ /* 0x000fe20003f44270 */
[----:B------:R-:W-:Y:S01]  /*f770*/  UPRMT UR36, URZ, 0x5410, UR21 ;  /* 0x000054103f247896 */ /* 0x000fe20008000015 */
[C---:B------:R-:W-:Y:S01]  /*f780*/  ISETP.NE.AND P1, PT, R3.reuse, 0x4, PT ;  /* 0x000000040300780c */ /* 0x040fe20003f25270 */
[----:B------:R-:W-:Y:S01]  /*f790*/  UIADD3 UR26, UR26, 0x4180, UR11 ;  /* 0x000041801a1a7890 */ /* 0x000fe2000fffe00b */
[----:B------:R-:W-:Y:S01]  /*f7a0*/  VIADD R12, R12, 0x40 ;  /* 0x000000400c0c7836 */ /* 0x000fe20000000000 */
[----:B------:R-:W-:Y:S01]  /*f7b0*/  UIADD3.X UR35, URZ, UR29, URZ, UP1, !UPT ;  /* 0x0000001d3f237290 */ /* 0x000fe20008ffe43f */
[----:B------:R-:W-:Y:S01]  /*f7c0*/  SEL R3, R3, RZ, P1 ;  /* 0x000000ff03037207 */ /* 0x000fe20000800000 */
[----:B------:R-:W-:Y:S01]  /*f7d0*/  UIADD3 UR8, UR8, 0x180, URZ ;  /* 0x0000018008087890 */ /* 0x000fe2000fffe03f */
[----:B------:R-:W-:Y:S01]  /*f7e0*/  UMOV UR18, 0x0 ;  /* 0x0000000000127882 */ /* 0x000fe20000000000 */
[----:B------:R-:W-:Y:S01]  /*f7f0*/  UMOV UR19, 0x10000000 ;  /* 0x1000000000137882 */ /* 0x000fe20000000000 */
[----:B------:R-:W-:Y:S01]  /*f800*/  UMOV UR11, UR27 ;  /* 0x0000001b000b7c82 */ /* 0x000fe20008000000 */
[----:B--2---:R-:W-:-:S02]  /*f810*/  R2UR UR12, R5 ;  /* 0x00000000050c72ca */ /* 0x004fc400000e0000 */
[----:B------:R-:W-:-:S04]  /*f820*/  SEL R5, RZ, 0x1, P1 ;  /* 0x00000001ff057807 */ /* 0x000fc80000800000 */
[----:B------:R-:W-:-:S07]  /*f830*/  LOP3.LUT R2, R2, R5, RZ, 0x3c, !PT ;  /* 0x0000000502027212 */ /* 0x000fce00078e3cff */
[----:B------:R0:W-:Y:S02]  /*f840*/  UTMALDG.3D.MULTICAST [UR8], [UR16], UR23, desc[UR18] ;  /* 0x00001208100073b4 */ /* 0x0001e40008011817 */
[----:B0-----:R-:W-:Y:S01]  /*f850*/  UMOV UR8, UR26 ;  /* 0x0000001a00087c82 */ /* 0x001fe20008000000 */
[----:B------:R-:W-:Y:S02]  /*f860*/  UMOV UR11, UR33 ;  /* 0x00000021000b7c82 */ /* 0x000fe40008000000 */
[----:B------:R0:W-:Y:S02]  /*f870*/  UTMALDG.3D.MULTICAST [UR8], [UR34], UR36, desc[UR18] ;  /* 0x00001208220073b4 */ /* 0x0001e40008011824 */
[----:B0-----:R-:W-:Y:S05]  /*f880*/  @P2 BRA `(.L_x_308) ;  /* 0xfffffffc00302947 */ /* 0x001fea000383ffff */
.L_x_304:
[----:B------:R-:W-:Y:S05]  /*f890*/  BSYNC B1 ;  /* 0x0000000000017941 */ /* 0x000fea0003800000 */
.L_x_303:
[----:B------:R-:W2:Y:S01]  /*f8a0*/  LDL.LU R15, [R1+0x84] ;  /* 0x00008400010f7983 */ /* 0x000ea20000300800 */
[----:B------:R-:W-:Y:S01]  /*f8b0*/  LOP3.LUT P4, RZ, R0, 0xff, RZ, 0xc0, !PT ;  /* 0x000000ff00ff7812 */ /* 0x000fe2000788c0ff */
[----:B------:R-:W-:Y:S01]  /*f8c0*/  VIADD R9, R9, UR14 ;  /* 0x0000000e09097c36 */ /* 0x000fe20008000000 */
[----:B------:R-:W-:Y:S01]  /*f8d0*/  ULDC.64 UR8, c[0x0][0x650] ;  /* 0x0001940000087ab9 */ /* 0x000fe20000000a00 */
[----:B------:R-:W3:Y:S01]  /*f8e0*/  LDL.LU R14, [R1+0x88] ;  /* 0x00008800010e7983 */ /* 0x000ee20000300800 */
[----:B------:R-:W-:Y:S01]  /*f8f0*/  IMAD.MOV.U32 R5, RZ, RZ, -0x1 ;  /* 0xffffffffff057424 */ /* 0x000fe200078e00ff */
[----:B------:R-:W-:Y:S01]  /*f900*/  BSSY B1, `(.L_x_309) ;  /* 0x0000078000017945 */ /* 0x000fe20003800000 */
[----:B------:R-:W-:Y:S01]  /*f910*/  SHF.R.U32.HI R0, RZ, 0x2, R9 ;  /* 0x00000002ff007819 */ /* 0x000fe20000011609 */
[----:B------:R-:W-:Y:S01]  /*f920*/  IMAD.MOV.U32 R4, RZ, RZ, -0x1 ;  /* 0xffffffffff047424 */ /* 0x000fe200078e00ff */
[----:B------:R-:W-:Y:S02]  /*f930*/  ISETP.GT.U32.AND P1, PT, R9, 0x3, PT ;  /* 0x000000030900780c */ /* 0x000fe40003f24070 */
[----:B------:R-:W-:-:S02]  /*f940*/  LOP3.LUT R0, R0, 0x1, RZ, 0xc0, !PT ;  /* 0x0000000100007812 */ /* 0x000fc400078ec0ff */
[----:B------:R-:W-:Y:S01]  /*f950*/  LOP3.LUT R9, R9, 0x3, RZ, 0xc0, !PT ;  /* 0x0000000309097812 */ /* 0x000fe200078ec0ff */
[----:B------:R-:W0:Y:S01]  /*f960*/  @P4 S2R R3, SR_CgaCtaId ;  /* 0x0000000000034919 */ /* 0x000e220000008800 */
[----:B------:R-:W-:Y:S02]  /*f970*/  @P4 MOV R2, 0x400 ;  /* 0x0000040000024802 */ /* 0x000fe40000000f00 */
[----:B------:R-:W-:Y:S02]  /*f980*/  ISETP.NE.U32.AND P2, PT, R0, 0x1, PT ;  /* 0x000000010000780c */ /* 0x000fe40003f45070 */
[----:B0-----:R-:W-:Y:S01]  /*f990*/  @P4 LEA R2, R3, R2, 0x18 ;  /* 0x0000000203024211 */ /* 0x001fe200078ec0ff */
[----:B------:R-:W-:-:S03]  /*f9a0*/  IMAD.U32 R3, RZ, RZ, UR14 ;  /* 0x0000000eff037e24 */ /* 0x000fc6000f8e00ff */
[----:B------:R0:W-:Y:S02]  /*f9b0*/  @P4 SYNCS.ARRIVE.TRANS64.A1T0 RZ, [R2+URZ+0x78], RZ ;  /* 0x000078ff02ff49a7 */ /* 0x0001e4000810003f */
[C---:B------:R-:W-:Y:S02]  /*f9c0*/  ISETP.LT.U32.AND P1, PT, R3.reuse, 0x4, P1 ;  /* 0x000000040300780c */ /* 0x040fe40000f21070 */
[----:B------:R-:W-:Y:S02]  /*f9d0*/  ISETP.GT.U32.AND P2, PT, R3, 0x3, !P2 ;  /* 0x000000030300780c */ /* 0x000fe40005744070 */
[----:B------:R-:W-:Y:S02]  /*f9e0*/  SEL R3, RZ, 0x1, !P1 ;  /* 0x00000001ff037807 */ /* 0x000fe40004800000 */
[----:B------:R-:W-:Y:S02]  /*f9f0*/  SEL R0, RZ, 0x1, !P2 ;  /* 0x00000001ff007807 */ /* 0x000fe40005000000 */
[----:B0-----:R-:W-:-:S02]  /*fa00*/  PRMT R2, RZ, 0x7610, R2 ;  /* 0x00007610ff027816 */ /* 0x001fc40000000002 */
[----:B------:R-:W-:Y:S01]  /*fa10*/  LOP3.LUT R8, R0, R8, R3, 0x96, !PT ;  /* 0x0000000800087212 */ /* 0x000fe200078e9603 */
[----:B------:R-:W-:Y:S01]  /*fa20*/  IMAD.MOV.U32 R3, RZ, RZ, -0x1 ;  /* 0xffffffffff037424 */ /* 0x000fe200078e00ff */
[----:B------:R-:W-:Y:S02]  /*fa30*/  PRMT R0, RZ, 0x7610, R0 ;  /* 0x00007610ff007816 */ /* 0x000fe40000000000 */
[----:B---3--:R-:W-:-:S04]  /*fa40*/  IADD3 R14, P4, R14, UR24, RZ ;  /* 0x000000180e0e7c10 */ /* 0x008fc8000ff9e0ff */
[----:B--2---:R-:W-:Y:S01]  /*fa50*/  IADD3.X R15, R15, UR13, RZ, P4, !PT ;  /* 0x0000000d0f0f7c10 */ /* 0x004fe2000a7fe4ff */
[----:B------:R0:W-:Y:S01]  /*fa60*/  STL [R1+0x88], R14 ;  /* 0x0000880e01007387 */ /* 0x0001e20000100800 */
[----:B------:R-:W-:-:S03]  /*fa70*/  ISETP.GE.U32.AND P4, PT, R14, UR8, PT ;  /* 0x000000080e007c0c */ /* 0x000fc6000bf86070 */
[----:B------:R0:W-:Y:S01]  /*fa80*/  STL [R1+0x84], R15 ;  /* 0x0000840f01007387 */ /* 0x0001e20000100800 */
[----:B------:R-:W-:-:S03]  /*fa90*/  ISETP.GE.U32.AND.EX P1, PT, R15, UR9, PT, P4 ;  /* 0x000000090f007c0c */ /* 0x000fc6000bf26140 */
[----:B------:R0:W-:Y:S04]  /*faa0*/  STL [R1+0x8c], R5 ;  /* 0x00008c0501007387 */ /* 0x0001e80000100800 */
[----:B------:R0:W-:Y:S04]  /*fab0*/  STL [R1+0x90], R4 ;  /* 0x0000900401007387 */ /* 0x0001e80000100800 */
[----:B------:R0:W-:Y:S02]  /*fac0*/  STL [R1+0x7c], R3 ;  /* 0x00007c0301007387 */ /* 0x0001e40000100800 */
[----:B------:R-:W-:Y:S05]  /*fad0*/  @P1 BRA `(.L_x_310) ;  /* 0x0000000400681947 */ /* 0x000fea0003800000 */
[----:B------:R-:W0:Y:S01]  /*fae0*/  S2UR UR8, SR_CTAID.X ;  /* 0x00000000000879c3 */ /* 0x000e220000002500 */
[----:B------:R-:W-:Y:S01]  /*faf0*/  ULDC.64 UR10, c[0x0][0x628] ;  /* 0x00018a00000a7ab9 */ /* 0x000fe20000000a00 */
[----:B------:R-:W-:Y:S01]  /*fb00*/  ULDC UR9, c[0x0][0x150] ;  /* 0x0000540000097ab9 */ /* 0x000fe20000000800 */
[----:B------:R-:W-:Y:S01]  /*fb10*/  ISETP.NE.U32.AND P1, PT, RZ, UR10, PT ;  /* 0x0000000aff007c0c */ /* 0x000fe2000bf25070 */
[----:B------:R-:W-:Y:S01]  /*fb20*/  ULDC UR12, c[0x0][0x630] ;  /* 0x00018c00000c7ab9 */ /* 0x000fe20000000800 */
[----:B------:R-:W-:Y:S01]  /*fb30*/  ULDC UR17, c[0x0][0x154] ;  /* 0x0000550000117ab9 */ /* 0x000fe20000000800 */
[----:B------:R-:W-:Y:S01]  /*fb40*/  IMAD.MOV.U32 R2, RZ, RZ, R14 ;  /* 0x000000ffff027224 */ /* 0x000fe200078e000e */
[----:B------:R-:W-:Y:S01]  /*fb50*/  ISETP.NE.AND.EX P1, PT, RZ, UR11, PT, P1 ;  /* 0x0000000bff007c0c */ /* 0x000fe2000bf25310 */
[----:B------:R-:W1:Y:S01]  /*fb60*/  S2UR UR16, SR_CTAID.Y ;  /* 0x00000000001079c3 */ /* 0x000e620000002600 */
[----:B0-----:R-:W-:-:S05]  /*fb70*/  I2FP.F32.U32 R3, UR8 ;  /* 0x0000000800037c45 */ /* 0x001fca0008201000 */
[----:B------:R-:W-:Y:S01]  /*fb80*/  FMUL R12, R3, UR9 ;  /* 0x00000009030c7c20 */ /* 0x000fe20008400000 */
[----:B------:R-:W-:-:S05]  /*fb90*/  IMAD.MOV.U32 R3, RZ, RZ, R15 ;  /* 0x000000ffff037224 */ /* 0x000fca00078e000f */
[----:B------:R-:W-:Y:S05]  /*fba0*/  @!P1 BRA `(.L_x_311) ;  /* 0x0000000000289947 */ /* 0x000fea0003800000 */
[----:B------:R-:W-:Y:S02]  /*fbb0*/  ULDC UR9, c[0x0][0x634] ;  /* 0x00018d0000097ab9 */ /* 0x000fe40000000800 */
[----:B------:R-:W-:-:S05]  /*fbc0*/  IADD3 R7, P1, R14, UR9, RZ ;  /* 0x000000090e077c10 */ /* 0x000fca000ff3e0ff */
[----:B------:R-:W-:-:S04]  /*fbd0*/  IMAD.X R11, RZ, RZ, R15, P1 ;  /* 0x000000ffff0b7224 */ /* 0x000fc800008e060f */
[----:B------:R-:W-:-:S04]  /*fbe0*/  IMAD.WIDE.U32 R4, R11, UR10, RZ ;  /* 0x0000000a0b047c25 */ /* 0x000fc8000f8e00ff */
[----:B------:R-:W-:-:S04]  /*fbf0*/  IMAD.WIDE.U32 R4, P1, R7, UR11, R4 ;  /* 0x0000000b07047c25 */ /* 0x000fc8000f820004 */
[----:B------:R-:W-:-:S04]  /*fc00*/  IMAD.WIDE.U32 R6, R7, UR10, RZ ;  /* 0x0000000a07067c25 */ /* 0x000fc8000f8e00ff */
[----:B------:R-:W-:Y:S01]  /*fc10*/  IMAD.X R3, RZ, RZ, RZ, P1 ;  /* 0x000000ffff037224 */ /* 0x000fe200008e06ff */
[----:B------:R-:W-:Y:S01]  /*fc20*/  IADD3 RZ, P1, R7, R4, RZ ;  /* 0x0000000407ff7210 */ /* 0x000fe20007f3e0ff */
[----:B------:R-:W-:-:S04]  /*fc30*/  IMAD.MOV.U32 R2, RZ, RZ, R5 ;  /* 0x000000ffff027224 */ /* 0x000fc800078e0005 */
[----:B------:R-:W-:-:S08]  /*fc40*/  IMAD.WIDE.U32.X R2, R11, UR11, R2, P1 ;  /* 0x0000000b0b027c25 */ /* 0x000fd000088e0402 */
.L_x_311:
[--C-:B------:R-:W-:Y:S01]  /*fc50*/  SHF.R.U64 R10, R2, UR12, R3.reuse ;  /* 0x0000000c020a7c19 */ /* 0x100fe20008001203 */
[----:B------:R-:W0:Y:S01]  /*fc60*/  F2I.U32.TRUNC.NTZ R12, R12 ;  /* 0x0000000c000c7305 */ /* 0x000e22000020f000 */
[----:B------:R-:W-:Y:S01]  /*fc70*/  SHF.R.U32.HI R2, RZ, UR12, R3 ;  /* 0x0000000cff027c19 */ /* 0x000fe20008011603 */
[----:B------:R-:W-:Y:S01]  /*fc80*/  ULDC.64 UR10, c[0x0][0x620] ;  /* 0x00018800000a7ab9 */ /* 0x000fe20000000a00 */
[----:B------:R-:W-:Y:S01]  /*fc90*/  IADD3 R5, P1, RZ, -R10, RZ ;  /* 0x8000000aff057210 */ /* 0x000fe20007f3e0ff */
[----:B------:R-:W-:Y:S01]  /*fca0*/  IMAD.MOV.U32 R3, RZ, RZ, R15 ;  /* 0x000000ffff037224 */ /* 0x000fe200078e000f */
[----:B-1----:R-:W-:Y:S01]  /*fcb0*/  I2FP.F32.U32 R4, UR16 ;  /* 0x0000001000047c45 */ /* 0x002fe20008201000 */
[----:B------:R-:W-:Y:S01]  /*fcc0*/  ULDC.64 UR18, c[0x0][0x640] ;  /* 0x0001900000127ab9 */ /* 0x000fe20000000a00 */
[----:B------:R-:W-:Y:S01]  /*fcd0*/  ULDC UR12, c[0x0][0x658] ;  /* 0x00019600000c7ab9 */ /* 0x000fe20000000800 */
[----:B------:R-:W-:Y:S01]  /*fce0*/  IMAD.X R2, RZ, RZ, ~R2, P1 ;  /* 0x000000ffff027224 */ /* 0x000fe200008e0e02 */
[----:B------:R-:W-:Y:S01]  /*fcf0*/  ISETP.NE.U32.AND P1, PT, RZ, UR18, PT ;  /* 0x00000012ff007c0c */ /* 0x000fe2000bf25070 */
[----:B------:R-:W-:Y:S01]  /*fd00*/  FMUL R6, R4, UR17 ;  /* 0x0000001104067c20 */ /* 0x000fe20008400000 */
[----:B------:R-:W-:Y:S01]  /*fd10*/  ULDC UR17, c[0x0][0x648] ;  /* 0x0001920000117ab9 */ /* 0x000fe20000000800 */
[----:B------:R-:W-:Y:S01]  /*fd20*/  IMAD R4, R2, UR10, RZ ;  /* 0x0000000a02047c24 */ /* 0x000fe2000f8e02ff */
[----:B------:R-:W-:Y:S01]  /*fd30*/  ISETP.NE.AND.EX P1, PT, RZ, UR19, PT, P1 ;  /* 0x00000013ff007c0c */ /* 0x000fe2000bf25310 */
[----:B------:R-:W-:Y:S01]  /*fd40*/  IMAD.MOV.U32 R2, RZ, RZ, R14 ;  /* 0x000000ffff027224 */ /* 0x000fe200078e000e */
[----:B0-----:R-:W-:Y:S01]  /*fd50*/  R2UR UR9, R12 ;  /* 0x000000000c0972ca */ /* 0x001fe200000e0000 */
[----:B------:R-:W0:Y:S01]  /*fd60*/  LDC R14, c[0x0][0x610] ;  /* 0x00018400ff0e7b82 */ /* 0x000e220000000800 */
[----:B------:R-:W1:Y:S01]  /*fd70*/  F2I.U32.TRUNC.NTZ R6, R6 ;  /* 0x0000000600067305 */ /* 0x000e62000020f000 */
[----:B------:R-:W-:Y:S01]  /*fd80*/  IMAD.WIDE.U32 R2, R5, UR10, R2 ;  /* 0x0000000a05027c25 */ /* 0x000fe2000f8e0002 */
[----:B------:R-:W-:-:S03]  /*fd90*/  ULDC UR10, c[0x0][0x618] ;  /* 0x00018600000a7ab9 */ /* 0x000fc60000000800 */
[----:B------:R-:W-:-:S04]  /*fda0*/  IMAD R5, R5, UR11, R4 ;  /* 0x0000000b05057c24 */ /* 0x000fc8000f8e0204 */
[----:B------:R-:W-:-:S05]  /*fdb0*/  IMAD.IADD R3, R3, 0x1, R5 ;  /* 0x0000000103037824 */ /* 0x000fca00078e0205 */
[--C-:B------:R-:W-:Y:S02]  /*fdc0*/  SHF.R.U64 R12, R2, UR10, R3.reuse ;  /* 0x0000000a020c7c19 */ /* 0x100fe40008001203 */
[----:B------:R-:W-:Y:S01]  /*fdd0*/  SHF.R.U32.HI R3, RZ, UR10, R3 ;  /* 0x0000000aff037c19 */ /* 0x000fe20008011603 */
[----:B------:R-:W-:Y:S01]  /*fde0*/  ULDC UR10, c[0x0][0x608] ;  /* 0x00018200000a7ab9 */ /* 0x000fe20000000800 */
[----:B-1----:R-:W-:Y:S02]  /*fdf0*/  R2UR UR11, R6 ;  /* 0x00000000060b72ca */ /* 0x002fe400000e0000 */
[--C-:B------:R-:W-:Y:S02]  /*fe00*/  SHF.R.U64 R13, R12, UR10, R3.reuse ;  /* 0x0000000a0c0d7c19 */ /* 0x100fe40008001203 */
[----:B------:R-:W-:Y:S01]  /*fe10*/  SHF.R.U32.HI R2, RZ, UR10, R3 ;  /* 0x0000000aff027c19 */ /* 0x000fe20008011603 */
[----:B------:R-:W-:-:S03]  /*fe20*/  UIADD3 UR10, -UR9, URZ, URZ ;  /* 0x0000003f090a7290 */ /* 0x000fc6000fffe13f */
[--C-:B------:R-:W-:Y:S01]  /*fe30*/  SHF.R.U64 R15, R13, UR12, R2.reuse ;  /* 0x0000000c0d0f7c19 */ /* 0x100fe20008001202 */
[----:B------:R-:W-:Y:S01]  /*fe40*/  ULDC UR9, c[0x0][0x144] ;  /* 0x0000510000097ab9 */ /* 0x000fe20000000800 */
[----:B------:R-:W-:-:S03]  /*fe50*/  SHF.R.U32.HI R3, RZ, UR12, R2 ;  /* 0x0000000cff037c19 */ /* 0x000fc60008011602 */
[----:B------:R-:W-:Y:S01]  /*fe60*/  IMAD.MOV.U32 R2, RZ, RZ, R15 ;  /* 0x000000ffff027224 */ /* 0x000fe200078e000f */
[----:B------:R-:W-:Y:S06]  /*fe70*/  @!P1 BRA `(.L_x_312) ;  /* 0x0000000000289947 */ /* 0x000fec0003800000 */
        /* <DEDUP_REMOVED lines=10> */
.L_x_312:
[----:B------:R-:W-:Y:S01]  /*ff20*/  UIADD3 UR11, -UR11, URZ, URZ ;  /* 0x0000003f0b0b7290 */ /* 0x000fe2000fffe13f */
[----:B------:R-:W-:Y:S01]  /*ff30*/  SHF.R.U64 R3, R2, UR17, R3 ;  /* 0x0000001102037c19 */ /* 0x000fe20008001203 */
[----:B------:R-:W-:Y:S01]  /*ff40*/  UIMAD UR8, UR9, UR10, UR8 ;  /* 0x0000000a090872a4 */ /* 0x000fe2000f8e0208 */
[----:B------:R-:W-:Y:S01]  /*ff50*/  LOP3.LUT R2, R13, UR20, RZ, 0xc0, !PT ;  /* 0x000000140d027c12 */ /* 0x000fe2000f8ec0ff */
[----:B------:R-:W-:Y:S01]  /*ff60*/  IMAD.MOV.U32 R6, RZ, RZ, 0x1 ;  /* 0x00000001ff067424 */ /* 0x000fe200078e00ff */
[----:B------:R-:W-:Y:S01]  /*ff70*/  ULDC UR9, c[0x0][0x148] ;  /* 0x0000520000097ab9 */ /* 0x000fe20000000800 */
[----:B------:R-:W-:Y:S01]  /*ff80*/  IMAD.MOV R4, RZ, RZ, -R3 ;  /* 0x000000ffff047224 */ /* 0x000fe200078e0a03 */
[----:B------:R-:W-:Y:S01]  /*ff90*/  @UP2 UIMAD UR8, UR9, UR11, UR16 ;  /* 0x0000000b090822a4 */ /* 0x000fe2000f8e0210 */
[----:B------:R-:W-:Y:S01]  /*ffa0*/  IMAD R3, R3, UR5, R2 ;  /* 0x0000000503037c24 */ /* 0x000fe2000f8e0202 */
[----:B------:R-:W-:Y:S01]  /*ffb0*/  LOP3.LUT R5, R12, UR4, RZ, 0xc0, !PT ;  /* 0x000000040c057c12 */ /* 0x000fe2000f8ec0ff */
[----:B------:R-:W-:Y:S01]  /*ffc0*/  ULDC UR9, c[0x0][0x638] ;  /* 0x00018e0000097ab9 */ /* 0x000fe20000000800 */
[----:B------:R-:W-:Y:S01]  /*ffd0*/  PLOP3.LUT P1, PT, PT, PT, UP2, 0x80, 0x0 ;  /* 0x000000000000781c */ /* 0x000fe20003f2f028 */
[----:B------:R-:W-:-:S02]  /*ffe0*/  IMAD R2, R4, UR9, R15 ;  /* 0x0000000904027c24 */ /* 0x000fc4000f8e020f */
[----:B0-----:R-:W-:Y:S01]  /*fff0*/  IMAD R3, R3, R14, UR8 ;  /* 0x0000000803037e24 */ /* 0x001fe2000f8e020e */
[----:B------:R-:W-:Y:S02]  /*10000*/  ULDC UR8, c[0x0][0x600] ;  /* 0x0001800000087ab9 */ /* 0x000fe40000000800 */
[----:B------:R-:W-:Y:S01]  /*10010*/  IMAD R4, R2, UR8, R5 ;  /* 0x0000000802047c24 */ /* 0x000fe2000f8e0205 */
[----:B------:R-:W-:-:S04]  /*10020*/  PRMT R2, R6, 0x7610, R2 ;  /* 0x0000761006027816 */ /* 0x000fc80000000002 */
[----:B------:R-:W-:Y:S02]  /*10030*/  SEL R5, R4, R3, !P1 ;  /* 0x0000000304057207 */ /* 0x000fe40004800000 */
[----:B------:R-:W-:-:S03]  /*10040*/  SEL R3, R3, R4, !P1 ;  /* 0x0000000403037207 */ /* 0x000fc60004800000 */
[----:B------:R1:W-:Y:S04]  /*10050*/  STL [R1+0x90], R5 ;  /* 0x0000900501007387 */ /* 0x0003e80000100800 */
[----:B------:R1:W-:Y:S04]  /*10060*/  STL [R1+0x7c], R10 ;  /* 0x00007c0a01007387 */ /* 0x0003e80000100800 */
[----:B------:R1:W-:Y:S02]  /*10070*/  STL [R1+0x8c], R3 ;  /* 0x00008c0301007387 */ /* 0x0003e40000100800 */
.L_x_310:
[----:B------:R-:W-:Y:S05]  /*10080*/  BSYNC B1 ;  /* 0x0000000000017941 */ /* 0x000fea0003800000 */
.L_x_309:
[----:B------:R-:W-:-:S13]  /*10090*/  LOP3.LUT P1, RZ, R2, 0xff, RZ, 0xc0, !PT ;  /* 0x000000ff02ff7812 */ /* 0x000fda000782c0ff */
[----:B------:R-:W-:Y:S05]  /*100a0*/  @P1 BRA `(.L_x_313) ;  /* 0xfffffff000e81947 */ /* 0x000fea000383ffff */
[----:B------:R-:W-:Y:S05]  /*100b0*/  BSYNC B0 ;  /* 0x0000000000007941 */ /* 0x000fea0003800000 */
.L_x_301:
[----:B------:R-:W-:-:S03]  /*100c0*/  UMOV UR8, 0xffffffff ;  /* 0xffffffff00087882 */ /* 0x000fc60000000000 */
[----:B------:R-:W-:Y:S05]  /*100d0*/  BRA.DIV UR8, `(.L_x_314) ;  /* 0x0000000608587947 */ /* 0x000fea000b800000 */
[----:B------:R-:W-:-:S13]  /*100e0*/  ELECT P0, URZ, PT ;  /* 0x00000000003f782f */ /* 0x000fda0003800000 */
.L_x_330:
[----:B------:R-:W-:Y:S04]  /*100f0*/  BSSY B0, `(.L_x_315) ;  /* 0x000002c000007945 */ /* 0x000fe80003800000 */
[----:B------:R-:W-:Y:S05]  /*10100*/  @!P0 BRA `(.L_x_316) ;  /* 0x0000000000a88947 */ /* 0x000fea0003800000 */
[----:B------:R-:W-:-:S04]  /*10110*/  ULOP3.LUT UR8, UR7, 0x2, URZ, 0xfc, !UPT ;  /* 0x0000000207087892 */ /* 0x000fc8000f8efc3f */
[----:B------:R-:W-:-:S06]  /*10120*/  UISETP.NE.AND UP0, UPT, UR8, 0x3, UPT ;  /* 0x000000030800788c */ /* 0x000fcc000bf05270 */
[----:B------:R-:W-:-:S13]  /*10130*/  PLOP3.LUT P0, PT, PT, PT, UP0, 0x80, 0x0 ;  /* 0x000000000000781c */ /* 0x000fda0003f0f008 */
[----:B------:R-:W-:Y:S05]  /*10140*/  @!P0 BRA `(.L_x_317) ;  /* 0x0000000000048947 */ /* 0x000fea0003800000 */
[----:B------:R-:W-:Y:S01]  /*10150*/  BPT.TRAP 0x1 ;  /* 0x000000040000795c */ /* 0x000fe20000300000 */
.L_x_317:
[----:B01----:R-:W0:Y:S01]  /*10160*/  S2R R3, SR_CgaCtaId ;  /* 0x0000000000037919 */ /* 0x003e220000008800 */
[----:B------:R-:W-:Y:S02]  /*10170*/  MOV R0, 0x400 ;  /* 0x0000040000007802 */ /* 0x000fe40000000f00 */
[----:B------:R-:W-:Y:S02]  /*10180*/  SHF.L.U32 R2, R8, 0x1f, RZ ;  /* 0x0000001f08027819 */ /* 0x000fe400000006ff */
[----:B0-----:R-:W-:-:S05]  /*10190*/  LEA R0, R3, R0, 0x18 ;  /* 0x0000000003007211 */ /* 0x001fca00078ec0ff */
[----:B------:R-:W-:-:S04]  /*101a0*/  VIADD R0, R0, 0x20 ;  /* 0x0000002000007836 */ /* 0x000fc80000000000 */
[C---:B------:R-:W-:Y:S02]  /*101b0*/  IMAD R5, R9.reuse, 0x8, R0 ;  /* 0x0000000809057824 */ /* 0x040fe400078e0200 */
[----:B------:R-:W-:Y:S02]  /*101c0*/  VIADD R9, R9, 0x1 ;  /* 0x0000000109097836 */ /* 0x000fe40000000000 */
[----:B------:R-:W0:Y:S03]  /*101d0*/  SYNCS.PHASECHK.TRANS64.TRYWAIT P0, [R5+URZ], R2 ;  /* 0x00000002050075a7 */ /* 0x000e26000800017f */
[----:B------:R-:W-:-:S04]  /*101e0*/  ISETP.NE.AND P1, PT, R9, 0x4, PT ;  /* 0x000000040900780c */ /* 0x000fc80003f25270 */
[----:B------:R-:W-:Y:S02]  /*101f0*/  SEL R3, RZ, 0x1, P1 ;  /* 0x00000001ff037807 */ /* 0x000fe40000800000 */
[----:B------:R-:W-:Y:S02]  /*10200*/  SEL R9, R9, RZ, P1 ;  /* 0x000000ff09097207 */ /* 0x000fe40000800000 */
[----:B------:R-:W-:-:S03]  /*10210*/  LOP3.LUT R8, R8, R3, RZ, 0x3c, !PT ;  /* 0x0000000308087212 */ /* 0x000fc600078e3cff */
[----:B------:R-:W-:Y:S01]  /*10220*/  IMAD R7, R9, 0x8, R0 ;  /* 0x0000000809077824 */ /* 0x000fe200078e0200 */
[----:B------:R-:W-:Y:S01]  /*10230*/  SHF.L.U32 R4, R8, 0x1f, RZ ;  /* 0x0000001f08047819 */ /* 0x000fe200000006ff */
[----:B0-----:R-:W-:Y:S06]  /*10240*/  @!P0 BRA `(.L_x_318) ;  /* 0x0000000400208947 */ /* 0x001fec0003800000 */
.L_x_331:
[----:B------:R-:W1:Y:S01]  /*10250*/  SYNCS.PHASECHK.TRANS64.TRYWAIT P0, [R7+URZ], R4 ;  /* 0x00000004070075a7 */ /* 0x000e62000800017f */
[----:B0-----:R-:W-:-:S05]  /*10260*/  VIADD R2, R9, 0x1 ;  /* 0x0000000109027836 */ /* 0x001fca0000000000 */
[----:B------:R-:W-:-:S04]  /*10270*/  ISETP.NE.AND P1, PT, R2, 0x4, PT ;  /* 0x000000040200780c */ /* 0x000fc80003f25270 */
[----:B------:R-:W-:Y:S02]  /*10280*/  SEL R3, RZ, 0x1, P1 ;  /* 0x00000001ff037807 */ /* 0x000fe40000800000 */
[----:B------:R-:W-:Y:S02]  /*10290*/  SEL R9, R2, RZ, P1 ;  /* 0x000000ff02097207 */ /* 0x000fe40000800000 */
[----:B------:R-:W-:-:S03]  /*102a0*/  LOP3.LUT R11, R8, R3, RZ, 0x3c, !PT ;  /* 0x00000003080b7212 */ /* 0x000fc600078e3cff */
[----:B------:R-:W-:Y:S01]  /*102b0*/  IMAD R6, R9, 0x8, R0 ;  /* 0x0000000809067824 */ /* 0x000fe200078e0200 */
[----:B------:R-:W-:Y:S01]  /*102c0*/  SHF.L.U32 R5, R11, 0x1f, RZ ;  /* 0x0000001f0b057819 */ /* 0x000fe200000006ff */
[----:B-1----:R-:W-:Y:S06]  /*102d0*/  @!P0 BRA `(.L_x_319) ;  /* 0x0000000400108947 */ /* 0x002fec0003800000 */
.L_x_332:
[----:B------:R-:W1:Y:S01]  /*102e0*/  SYNCS.PHASECHK.TRANS64.TRYWAIT P0, [R6+URZ], R5 ;  /* 0x00000005060075a7 */ /* 0x000e62000800017f */
[----:B------:R-:W-:-:S05]  /*102f0*/  VIADD R2, R9, 0x1 ;  /* 0x0000000109027836 */ /* 0x000fca0000000000 */
[----:B------:R-:W-:-:S04]  /*10300*/  ISETP.NE.AND P1, PT, R2, 0x4, PT ;  /* 0x000000040200780c */ /* 0x000fc80003f25270 */
[----:B0-----:R-:W-:Y:S02]  /*10310*/  SEL R4, RZ, 0x1, P1 ;  /* 0x00000001ff047807 */ /* 0x001fe40000800000 */
[----:B------:R-:W-:Y:S02]  /*10320*/  SEL R3, R2, RZ, P1 ;  /* 0x000000ff02037207 */ /* 0x000fe40000800000 */
[----:B------:R-:W-:Y:S01]  /*10330*/  LOP3.LUT R4, R11, R4, RZ, 0x3c, !PT ;  /* 0x000000040b047212 */ /* 0x000fe200078e3cff */
[----:B-1----:R-:W-:Y:S06]  /*10340*/  @!P0 BRA `(.L_x_320) ;  /* 0x0000000400088947 */ /* 0x002fec0003800000 */
.L_x_333:
[----:B------:R-:W-:Y:S01]  /*10350*/  IMAD R3, R3, 0x8, R0 ;  /* 0x0000000803037824 */ /* 0x000fe200078e0200 */
[----:B------:R-:W-:-:S07]  /*10360*/  SHF.L.U32 R0, R4, 0x1f, RZ ;  /* 0x0000001f04007819 */ /* 0x000fce00000006ff */
.L_x_321:
[----:B-1----:R1:W2:Y:S02]  /*10370*/  SYNCS.PHASECHK.TRANS64.TRYWAIT P0, [R3+URZ], R0 ;  /* 0x00000000030075a7 */ /* 0x0022a4000800017f */
[----:B--2---:R-:W-:Y:S05]  /*10380*/  @!P0 NANOSLEEP.SYNCS 0x989680 ;  /* 0x009896800000895d */ /* 0x004fea0003900000 */
[----:B------:R-:W2:Y:S02]  /*10390*/  @!P0 SYNCS.PHASECHK.TRANS64 P0, [R3+URZ], R0 ;  /* 0x00000000030085a7 */ /* 0x000ea4000800007f */
[----:B--2---:R-:W-:Y:S05]  /*103a0*/  @!P0 BRA `(.L_x_321) ;  /* 0xfffffffc00f08947 */ /* 0x004fea000383ffff */
.L_x_316:
[----:B------:R-:W-:Y:S05]  /*103b0*/  BSYNC B0 ;  /* 0x0000000000007941 */ /* 0x000fea0003800000 */
.L_x_315:
[----:B------:R-:W-:Y:S05]  /*103c0*/  EXIT ;  /* 0x000000000000794d */ /* 0x000fea0003800000 */
.L_x_18:
[----:B-1----:R-:W-:-:S04]  /*103d0*/  IMAD.U32 R3, RZ, RZ, UR19 ;  /* 0x00000013ff037e24 */ /* 0x002fc8000f8e00ff */
[----:B------:R1:W3:Y:S03]  /*103e0*/  SYNCS.PHASECHK.TRANS64.TRYWAIT P0, [R3+URZ+-0x8], R0 ;  /* 0xfffff800030075a7 */ /* 0x0002e6000800017f */
[----:B---3--:R-:W-:Y:S05]  /*103f0*/  @!P0 NANOSLEEP.SYNCS 0x989680 ;  /* 0x009896800000895d */ /* 0x008fea0003900000 */
[----:B------:R-:W3:Y:S02]  /*10400*/  @!P0 SYNCS.PHASECHK.TRANS64 P0, [R3+URZ+-0x8], R0 ;  /* 0xfffff800030085a7 */ /* 0x000ee4000800007f */
[----:B---3--:R-:W-:Y:S05]  /*10410*/  @!P0 BRA `(.L_x_18) ;  /* 0xfffffffc00ec8947 */ /* 0x008fea000383ffff */
[----:B------:R-:W-:Y:S05]  /*10420*/  BRA `(.L_x_322) ;  /* 0xffffff1400187947 */ /* 0x000fea000383ffff */
.L_x_23:
[----:B-1----:R-:W-:-:S04]  /*10430*/  IMAD.U32 R3, RZ, RZ, UR4 ;  /* 0x00000004ff037e24 */ /* 0x002fc8000f8e00ff */
[----:B------:R1:W2:Y:S03]  /*10440*/  SYNCS.PHASECHK.TRANS64.TRYWAIT P0, [R3+URZ], R0 ;  /* 0x00000000030075a7 */ /* 0x0002a6000800017f */
[----:B--2---:R-:W-:Y:S05]  /*10450*/  @!P0 NANOSLEEP.SYNCS 0x989680 ;  /* 0x009896800000895d */ /* 0x004fea0003900000 */
[----:B------:R-:W2:Y:S02]  /*10460*/  @!P0 SYNCS.PHASECHK.TRANS64 P0, [R3+URZ], R0 ;  /* 0x00000000030085a7 */ /* 0x000ea4000800007f */
[----:B--2---:R-:W-:Y:S05]  /*10470*/  @!P0 BRA `(.L_x_23) ;  /* 0xfffffffc00ec8947 */ /* 0x004fea000383ffff */
[----:B------:R-:W-:Y:S05]  /*10480*/  BRA `(.L_x_22) ;  /* 0xffffff1c00847947 */ /* 0x000fea000383ffff */
.L_x_29:
[----:B-----5:R1:W-:Y:S02]  /*10490*/  STL [R1+0xa4], R0 ;  /* 0x0000a40001007387 */ /* 0x0203e40000100800 */
[----:B-1----:R-:W-:-:S04]  /*104a0*/  IMAD.U32 R0, RZ, RZ, UR8 ;  /* 0x00000008ff007e24 */ /* 0x002fc8000f8e00ff */
[----:B------:R1:W3:Y:S03]  /*104b0*/  SYNCS.PHASECHK.TRANS64.TRYWAIT P0, [R0+URZ], R229 ;  /* 0x000000e5000075a7 */ /* 0x0002e6000800017f */
[----:B---3--:R-:W-:Y:S05]  /*104c0*/  @!P0 NANOSLEEP.SYNCS 0x989680 ;  /* 0x009896800000895d */ /* 0x008fea0003900000 */
[----:B------:R1:W3:Y:S02]  /*104d0*/  @!P0 SYNCS.PHASECHK.TRANS64 P0, [R0+URZ], R229 ;  /* 0x000000e5000085a7 */ /* 0x0002e4000800007f */
[----:B-1----:R1:W5:Y:S02]  /*104e0*/  LDL.LU R0, [R1+0xa4] ;  /* 0x0000a40001007983 */ /* 0x0023640000300800 */
[----:B-1-3--:R-:W-:Y:S05]  /*104f0*/  @!P0 BRA `(.L_x_29) ;  /* 0xfffffffc00e48947 */ /* 0x00afea000383ffff */
[----:B------:R-:W-:Y:S05]  /*10500*/  BRA `(.L_x_28) ;  /* 0xffffff2c00ec7947 */ /* 0x000fea000383ffff */
.L_x_37:
[----:B0-----:R-:W-:-:S04]  /*10510*/  IMAD.U32 R25, RZ, RZ, UR19 ;  /* 0x00000013ff197e24 */ /* 0x001fc8000f8e00ff */
[----:B------:R0:W3:Y:S03]  /*10520*/  SYNCS.PHASECHK.TRANS64.TRYWAIT P0, [R25+URZ+0x8], R24 ;  /* 0x00000818190075a7 */ /* 0x0000e6000800017f */
[----:B---3--:R-:W-:Y:S05]  /*10530*/  @!P0 NANOSLEEP.SYNCS 0x989680 ;  /* 0x009896800000895d */ /* 0x008fea0003900000 */
[----:B------:R-:W3:Y:S02]  /*10540*/  @!P0 SYNCS.PHASECHK.TRANS64 P0, [R25+URZ+0x8], R24 ;  /* 0x00000818190085a7 */ /* 0x000ee4000800007f */
[----:B---3--:R-:W-:Y:S05]  /*10550*/  @!P0 BRA `(.L_x_37) ;  /* 0xfffffffc00ec8947 */ /* 0x008fea000383ffff */
[----:B------:R-:W-:Y:S05]  /*10560*/  BRA `(.L_x_323) ;  /* 0xffffff5000b47947 */ /* 0x000fea000383ffff */
.L_x_302:
[----:B------:R-:W-:Y:S01]  /*10570*/  BSSY B1, `(.L_x_324) ;  /* 0x0000006000017945 */ /* 0x000fe20003800000 */
[----:B------:R-:W-:-:S07]  /*10580*/  IMAD.MOV.U32 R2, RZ, RZ, -0x1 ;  /* 0xffffffffff027424 */ /* 0x000fce00078e00ff */
[----:B------:R-:W-:Y:S05]  /*10590*/  WARPSYNC.COLLECTIVE R2, `(.L_x_325) ;  /* 0x00000000020c7348 */ /* 0x000fea0003c00000 */
[----:B------:R-:W-:Y:S02]  /*105a0*/  ELECT P1, UR62, PT ;  /* 0x00000000003e782f */ /* 0x000fe40003820000 */
[----:B------:R-:W-:Y:S01]  /*105b0*/  MOV R2, UR62 ;  /* 0x0000003e00027c02 */ /* 0x000fe20008000f00 */
[----:B------:R-:W-:Y:S10]  /*105c0*/  ENDCOLLECTIVE ;  /* 0x000000000000791b */ /* 0x000ff40003800000 */
.L_x_325:
[----:B------:R-:W-:Y:S05]  /*105d0*/  BSYNC B1 ;  /* 0x0000000000017941 */ /* 0x000fea0003800000 */
.L_x_324:
[----:B------:R-:W-:Y:S05]  /*105e0*/  BRA `(.L_x_326) ;  /* 0xffffffec00a47947 */ /* 0x000fea000383ffff */
.L_x_305:
[----:B-1----:R1:W2:Y:S02]  /*105f0*/  SYNCS.PHASECHK.TRANS64.TRYWAIT P1, [R11+URZ+0x20], R4 ;  /* 0x000020040b0075a7 */ /* 0x0022a4000802017f */
[----:B--2---:R-:W-:Y:S05]  /*10600*/  @!P1 NANOSLEEP.SYNCS 0x989680 ;  /* 0x009896800000995d */ /* 0x004fea0003900000 */
[----:B------:R-:W2:Y:S02]  /*10610*/  @!P1 SYNCS.PHASECHK.TRANS64 P1, [R11+URZ+0x20], R4 ;  /* 0x000020040b0095a7 */ /* 0x000ea4000802007f */
[----:B--2---:R-:W-:Y:S05]  /*10620*/  @!P1 BRA `(.L_x_305) ;  /* 0xfffffffc00f09947 */ /* 0x004fea000383ffff */
[----:B------:R-:W-:Y:S05]  /*10630*/  BRA `(.L_x_327) ;  /* 0xffffffec00e47947 */ /* 0x000fea000383ffff */
.L_x_314:
[----:B------:R-:W-:Y:S01]  /*10640*/  BSSY B0, `(.L_x_328) ;  /* 0x0000006000007945 */ /* 0x000fe20003800000 */
[----:B------:R-:W-:-:S07]  /*10650*/  IMAD.MOV.U32 R2, RZ, RZ, -0x1 ;  /* 0xffffffffff027424 */ /* 0x000fce00078e00ff */
[----:B01----:R-:W-:Y:S05]  /*10660*/  WARPSYNC.COLLECTIVE R2, `(.L_x_329) ;  /* 0x00000000020c7348 */ /* 0x003fea0003c00000 */
[----:B------:R-:W-:Y:S02]  /*10670*/  ELECT P1, UR62, PT ;  /* 0x00000000003e782f */ /* 0x000fe40003820000 */
[----:B------:R-:W-:Y:S01]  /*10680*/  MOV R2, UR62 ;  /* 0x0000003e00027c02 */ /* 0x000fe20008000f00 */
[----:B01----:R-:W-:Y:S10]  /*10690*/  ENDCOLLECTIVE ;  /* 0x000000000000791b */ /* 0x003ff40003800000 */
.L_x_329:
[----:B------:R-:W-:Y:S05]  /*106a0*/  BSYNC B0 ;  /* 0x0000000000007941 */ /* 0x000fea0003800000 */
.L_x_328:
[----:B------:R-:W-:Y:S01]  /*106b0*/  PLOP3.LUT P0, PT, P1, PT, PT, 0x80, 0x0 ;  /* 0x000000000000781c */ /* 0x000fe20000f0f070 */
[----:B------:R-:W-:-:S12]  /*106c0*/  BRA `(.L_x_330) ;  /* 0xfffffff800887947 */ /* 0x000fd8000383ffff */
.L_x_318:
[----:B0-----:R0:W1:Y:S02]  /*106d0*/  SYNCS.PHASECHK.TRANS64.TRYWAIT P0, [R5+URZ], R2 ;  /* 0x00000002050075a7 */ /* 0x001064000800017f */
[----:B-1----:R-:W-:Y:S05]  /*106e0*/  @!P0 NANOSLEEP.SYNCS 0x989680 ;  /* 0x009896800000895d */ /* 0x002fea0003900000 */
[----:B------:R-:W1:Y:S02]  /*106f0*/  @!P0 SYNCS.PHASECHK.TRANS64 P0, [R5+URZ], R2 ;  /* 0x00000002050085a7 */ /* 0x000e64000800007f */
[----:B-1----:R-:W-:Y:S05]  /*10700*/  @!P0 BRA `(.L_x_318) ;  /* 0xfffffffc00f08947 */ /* 0x002fea000383ffff */
[----:B------:R-:W-:Y:S05]  /*10710*/  BRA `(.L_x_331) ;  /* 0xfffffff800cc7947 */ /* 0x000fea000383ffff */
.L_x_319:
[----:B0-----:R0:W1:Y:S02]  /*10720*/  SYNCS.PHASECHK.TRANS64.TRYWAIT P0, [R7+URZ], R4 ;  /* 0x00000004070075a7 */ /* 0x001064000800017f */
[----:B-1----:R-:W-:Y:S05]  /*10730*/  @!P0 NANOSLEEP.SYNCS 0x989680 ;  /* 0x009896800000895d */ /* 0x002fea0003900000 */
[----:B------:R-:W1:Y:S02]  /*10740*/  @!P0 SYNCS.PHASECHK.TRANS64 P0, [R7+URZ], R4 ;  /* 0x00000004070085a7 */ /* 0x000e64000800007f */
[----:B-1----:R-:W-:Y:S05]  /*10750*/  @!P0 BRA `(.L_x_319) ;  /* 0xfffffffc00f08947 */ /* 0x002fea000383ffff */
[----:B------:R-:W-:Y:S05]  /*10760*/  BRA `(.L_x_332) ;  /* 0xfffffff800dc7947 */ /* 0x000fea000383ffff */
.L_x_320:
[----:B0-----:R0:W1:Y:S02]  /*10770*/  SYNCS.PHASECHK.TRANS64.TRYWAIT P0, [R6+URZ], R5 ;  /* 0x00000005060075a7 */ /* 0x001064000800017f */
[----:B-1----:R-:W-:Y:S05]  /*10780*/  @!P0 NANOSLEEP.SYNCS 0x989680 ;  /* 0x009896800000895d */ /* 0x002fea0003900000 */
[----:B------:R-:W1:Y:S02]  /*10790*/  @!P0 SYNCS.PHASECHK.TRANS64 P0, [R6+URZ], R5 ;  /* 0x00000005060085a7 */ /* 0x000e64000800007f */
[----:B-1----:R-:W-:Y:S05]  /*107a0*/  @!P0 BRA `(.L_x_320) ;  /* 0xfffffffc00f08947 */ /* 0x002fea000383ffff */
[----:B------:R-:W-:Y:S05]  /*107b0*/  BRA `(.L_x_333) ;  /* 0xfffffff800e47947 */ /* 0x000fea000383ffff */
.L_x_334:
[----:B------:R-:W-:-:S00]  /*107c0*/  BRA `(.L_x_334) ;  /* 0xfffffffc00fc7947 */ /* 0x000fc0000383ffff */
[----:B------:R-:W-:-:S00]  /*107d0*/  NOP ;  /* 0x0000000000007918 */ /* 0x000fc00000000000 */
        /* <DEDUP_REMOVED lines=10> */
.L_x_335:


//--------------------- .nv.shared._ZN7cutlass13device_kernelINS_4gemm6kernel13GemmUniversalIN4cute5tupleIJiiiiEEENS1_10collective13CollectiveMmaINS1_37MainloopSm90TmaGmmaWarpSpecializedFP8ILi4ENS5_IJNS4_1CILi2EEESB_NSA_ILi1EEEEEENS1_32KernelTmaWarpSpecializedPingpongEEENS5_IJNSA_ILi64EEENSA_ILi256EEESG_EEENS_12float_e5m2_tENS5_IJlSC_lEEESJ_SK_NS4_8TiledMMAINS4_8MMA_AtomIJNS4_4SM904GMMA31MMA_64x256x32_F32E5M2E5M2_SS_TNILNSO_7ScaleInE1ELSQ_1EEEEEENS4_6LayoutINS5_IJSC_SC_SC_EEENS5_IJNSA_ILi0EEESV_SV_EEEEENS5_IJNS4_10UnderscoreESY_SY_EEEEENS4_23SM90_TMA_LOAD_MULTICASTENS4_14ComposedLayoutINS4_7SwizzleILi2ELi4ELi3EEENS4_18smem_ptr_flag_bitsILi8EEENST_INS5_IJNSA_ILi8EEESG_EEENS5_IJSG_SC_EEEEEEEvNS4_8identityES11_S1B_vS1C_EENS_8epilogue10collective6detail29Sm90TmaWarpSpecializedAdapterINS1F_15DefaultEpilogueISJ_SK_SK_NS1E_6thread17LinearCombinationISJ_Li1EffLNS1J_9ScaleType4KindE0ELNS_15FloatRoundStyleE2ESJ_EENS1_15EpilogueDefaultEEEEEvvEEEEvNT_6ParamsE --------------------------
	.section	.nv.shared._ZN7cutlass13device_kernelINS_4gemm6kernel13GemmUniversalIN4cute5tupleIJiiiiEEENS1_10collective13CollectiveMmaINS1_37MainloopSm90TmaGmmaWarpSpecializedFP8ILi4ENS5_IJNS4_1CILi2EEESB_NSA_ILi1EEEEEENS1_32KernelTmaWarpSpecializedPingpongEEENS5_IJNSA_ILi64EEENSA_ILi256EEESG_EEENS_12float_e5m2_tENS5_IJlSC_lEEESJ_SK_NS4_8TiledMMAINS4_8MMA_AtomIJNS4_4SM904GMMA31MMA_64x256x32_F32E5M2E5M2_SS_TNILNSO_7ScaleInE1ELSQ_1EEEEEENS4_6LayoutINS5_IJSC_SC_SC_EEENS5_IJNSA_ILi0EEESV_SV_EEEEENS5_IJNS4_10UnderscoreESY_SY_EEEEENS4_23SM90_TMA_LOAD_MULTICASTENS4_14ComposedLayoutINS4_7SwizzleILi2ELi4ELi3EEENS4_18smem_ptr_flag_bitsILi8EEENST_INS5_IJNSA_ILi8EEESG_EEENS5_IJSG_SC_EEEEEEEvNS4_8identityES11_S1B_vS1C_EENS_8epilogue10collective6detail29Sm90TmaWarpSpecializedAdapterINS1F_15DefaultEpilogueISJ_SK_SK_NS1E_6thread17LinearCombinationISJ_Li1EffLNS1J_9ScaleType4KindE0ELNS_15FloatRoundStyleE2ESJ_EENS1_15EpilogueDefaultEEEEEvvEEEEvNT_6ParamsE,"aw",@nobits
	.sectionflags	@""
	.align	16
	.zero		1024


//--------------------- .nv.shared.reserved.0     --------------------------
	.section	.nv.shared.reserved.0,"aw",@nobits
	.weak		__nv_reservedSMEM_offset_0_alias
	.size		__nv_reservedSMEM_offset_0_alias, 0, 0
	.other		__nv_reservedSMEM_offset_0_alias,@"STO_CUDA_RESERVED_SHARED STV_DEFAULT"
__nv_reservedSMEM_offset_0_alias:
	.zero		0


//--------------------- .nv.global                --------------------------
	.section	.nv.global,"aw",@nobits
.nv.global:
	.type		_ZN39_INTERNAL_c82f4d15_4_k_cu_b4845647_52674cute1_E,@object
	.size		_ZN39_INTERNAL_c82f4d15_4_k_cu_b4845647_52674cute1_E,(_ZN39_INTERNAL_c82f4d15_4_k_cu_b4845647_52674cuda3std3__45__cpo6cbeginE - _ZN39_INTERNAL_c82f4d15_4_k_cu_b4845647_52674cute1_E)
_ZN39_INTERNAL_c82f4d15_4_k_cu_b4845647_52674cute1_E:
	.zero		1
	.type		_ZN39_INTERNAL_c82f4d15_4_k_cu_b4845647_52674cuda3std3__45__cpo6cbeginE,@object
	.size		_ZN39_INTERNAL_c82f4d15_4_k_cu_b4845647_52674cuda3std3__45__cpo6cbeginE,(_ZN39_INTERNAL_c82f4d15_4_k_cu_b4845647_52674cuda3std3__48in_placeE - _ZN39_INTERNAL_c82f4d15_4_k_cu_b4845647_52674cuda3std3__45__cpo6cbeginE)
_ZN39_INTERNAL_c82f4d15_4_k_cu_b4845647_52674cuda3std3__45__cpo6cbeginE:
	.zero		1
	.type		_ZN39_INTERNAL_c82f4d15_4_k_cu_b4845647_52674cuda3std3__48in_placeE,@object
	.size		_ZN39_INTERNAL_c82f4d15_4_k_cu_b4845647_52674cuda3std3__48in_placeE,(_ZN39_INTERNAL_c82f4d15_4_k_cu_b4845647_52674cuda3std6ranges3__45__cpo9iter_moveE - _ZN39_INTERNAL_c82f4d15_4_k_cu_b4845647_52674cuda3std3__48in_placeE)
_ZN39_INTERNAL_c82f4d15_4_k_cu_b4845647_52674cuda3std3__48in_placeE:
	.zero		1
	.type		_ZN39_INTERNAL_c82f4d15_4_k_cu_b4845647_52674cuda3std6ranges3__45__cpo9iter_moveE,@object
	.size		_ZN39_INTERNAL_c82f4d15_4_k_cu_b4845647_52674cuda3std6ranges3__45__cpo9iter_moveE,(_ZN39_INTERNAL_c82f4d15_4_k_cu_b4845647_52674cuda3std3__45__cpo5beginE - _ZN39_INTERNAL_c82f4d15_4_k_cu_b4845647_52674cuda3std6ranges3__45__cpo9iter_moveE)
_ZN39_INTERNAL_c82f4d15_4_k_cu_b4845647_52674cuda3std6ranges3__45__cpo9iter_moveE:
	.zero		1
	.type		_ZN39_INTERNAL_c82f4d15_4_k_cu_b4845647_52674cuda3std3__45__cpo5beginE,@object
	.size		_ZN39_INTERNAL_c82f4d15_4_k_cu_b4845647_52674cuda3std3__45__cpo5beginE,(_ZN39_INTERNAL_c82f4d15_4_k_cu_b4845647_52674cuda3std3__441_GLOBAL__N__c82f4d15_4_k_cu_b4845647_52676ignoreE - _ZN39_INTERNAL_c82f4d15_4_k_cu_b4845647_52674cuda3std3__45__cpo5beginE)
_ZN39_INTERNAL_c82f4d15_4_k_cu_b4845647_52674cuda3std3__45__cpo5beginE:
	.zero		1
	.type		_ZN39_INTERNAL_c82f4d15_4_k_cu_b4845647_52674cuda3std3__441_GLOBAL__N__c82f4d15_4_k_cu_b4845647_52676ignoreE,@object
	.size		_ZN39_INTERNAL_c82f4d15_4_k_cu_b4845647_52674cuda3std3__441_GLOBAL__N__c82f4d15_4_k_cu_b4845647_52676ignoreE,(_ZN39_INTERNAL_c82f4d15_4_k_cu_b4845647_52674cute7productE - _ZN39_INTERNAL_c82f4d15_4_k_cu_b4845647_52674cuda3std3__441_GLOBAL__N__c82f4d15_4_k_cu_b4845647_52676ignoreE)
_ZN39_INTERNAL_c82f4d15_4_k_cu_b4845647_52674cuda3std3__441_GLOBAL__N__c82f4d15_4_k_cu_b4845647_52676ignoreE:
	.zero		1
	.type		_ZN39_INTERNAL_c82f4d15_4_k_cu_b4845647_52674cute7productE,@object
	.size		_ZN39_INTERNAL_c82f4d15_4_k_cu_b4845647_52674cute7productE,(_ZN39_INTERNAL_c82f4d15_4_k_cu_b4845647_52674cuda3std3__45__cpo3endE - _ZN39_INTERNAL_c82f4d15_4_k_cu_b4845647_52674cute7productE)
_ZN39_INTERNAL_c82f4d15_4_k_cu_b4845647_52674cute7productE:
	.zero		1
	.type		_ZN39_INTERNAL_c82f4d15_4_k_cu_b4845647_52674cuda3std3__45__cpo3endE,@object
	.size		_ZN39_INTERNAL_c82f4d15_4_k_cu_b4845647_52674cuda3std3__45__cpo3endE,(_ZN39_INTERNAL_c82f4d15_4_k_cu_b4845647_52674cuda3std3__419piecewise_constructE - _ZN39_INTERNAL_c82f4d15_4_k_cu_b4845647_52674cuda3std3__45__cpo3endE)
_ZN39_INTERNAL_c82f4d15_4_k_cu_b4845647_52674cuda3std3__45__cpo3endE:
	.zero		1
	.type		_ZN39_INTERNAL_c82f4d15_4_k_cu_b4845647_52674cuda3std3__419piecewise_constructE,@object
	.size		_ZN39_INTERNAL_c82f4d15_4_k_cu_b4845647_52674cuda3std3__419piecewise_constructE,(_ZN39_INTERNAL_c82f4d15_4_k_cu_b4845647_52674cuda3std3__45__cpo4cendE - _ZN39_INTERNAL_c82f4d15_4_k_cu_b4845647_52674cuda3std3__419piecewise_constructE)
_ZN39_INTERNAL_c82f4d15_4_k_cu_b4845647_52674cuda3std3__419piecewise_constructE:
	.zero		1
	.type		_ZN39_INTERNAL_c82f4d15_4_k_cu_b4845647_52674cuda3std3__45__cpo4cendE,@object
	.size		_ZN39_INTERNAL_c82f4d15_4_k_cu_b4845647_52674cuda3std3__45__cpo4cendE,(_ZN39_INTERNAL_c82f4d15_4_k_cu_b4845647_52674cuda3std6ranges3__45__cpo4swapE - _ZN39_INTERNAL_c82f4d15_4_k_cu_b4845647_52674cuda3std3__45__cpo4cendE)
_ZN39_INTERNAL_c82f4d15_4_k_cu_b4845647_52674cuda3std3__45__cpo4cendE:
	.zero		1
	.type		_ZN39_INTERNAL_c82f4d15_4_k_cu_b4845647_52674cuda3std6ranges3__45__cpo4swapE,@object
	.size		_ZN39_INTERNAL_c82f4d15_4_k_cu_b4845647_52674cuda3std6ranges3__45__cpo4swapE,(.L_7 - _ZN39_INTERNAL_c82f4d15_4_k_cu_b4845647_52674cuda3std6ranges3__45__cpo4swapE)
_ZN39_INTERNAL_c82f4d15_4_k_cu_b4845647_52674cuda3std6ranges3__45__cpo4swapE:
	.zero		1
.L_7:


//--------------------- .nv.constant0._ZN7cutlass13device_kernelINS_4gemm6kernel13GemmUniversalIN4cute5tupleIJiiiiEEENS1_10collective13CollectiveMmaINS1_37MainloopSm90TmaGmmaWarpSpecializedFP8ILi4ENS5_IJNS4_1CILi2EEESB_NSA_ILi1EEEEEENS1_32KernelTmaWarpSpecializedPingpongEEENS5_IJNSA_ILi64EEENSA_ILi256EEESG_EEENS_12float_e5m2_tENS5_IJlSC_lEEESJ_SK_NS4_8TiledMMAINS4_8MMA_AtomIJNS4_4SM904GMMA31MMA_64x256x32_F32E5M2E5M2_SS_TNILNSO_7ScaleInE1ELSQ_1EEEEEENS4_6LayoutINS5_IJSC_SC_SC_EEENS5_IJNSA_ILi0EEESV_SV_EEEEENS5_IJNS4_10UnderscoreESY_SY_EEEEENS4_23SM90_TMA_LOAD_MULTICASTENS4_14ComposedLayoutINS4_7SwizzleILi2ELi4ELi3EEENS4_18smem_ptr_flag_bitsILi8EEENST_INS5_IJNSA_ILi8EEESG_EEENS5_IJSG_SC_EEEEEEEvNS4_8identityES11_S1B_vS1C_EENS_8epilogue10collective6detail29Sm90TmaWarpSpecializedAdapterINS1F_15DefaultEpilogueISJ_SK_SK_NS1E_6thread17LinearCombinationISJ_Li1EffLNS1J_9ScaleType4KindE0ELNS_15FloatRoundStyleE2ESJ_EENS1_15EpilogueDefaultEEEEEvvEEEEvNT_6ParamsE --------------------------
	.section	.nv.constant0._ZN7cutlass13device_kernelINS_4gemm6kernel13GemmUniversalIN4cute5tupleIJiiiiEEENS1_10collective13CollectiveMmaINS1_37MainloopSm90TmaGmmaWarpSpecializedFP8ILi4ENS5_IJNS4_1CILi2EEESB_NSA_ILi1EEEEEENS1_32KernelTmaWarpSpecializedPingpongEEENS5_IJNSA_ILi64EEENSA_ILi256EEESG_EEENS_12float_e5m2_tENS5_IJlSC_lEEESJ_SK_NS4_8TiledMMAINS4_8MMA_AtomIJNS4_4SM904GMMA31MMA_64x256x32_F32E5M2E5M2_SS_TNILNSO_7ScaleInE1ELSQ_1EEEEEENS4_6LayoutINS5_IJSC_SC_SC_EEENS5_IJNSA_ILi0EEESV_SV_EEEEENS5_IJNS4_10UnderscoreESY_SY_EEEEENS4_23SM90_TMA_LOAD_MULTICASTENS4_14ComposedLayoutINS4_7SwizzleILi2ELi4ELi3EEENS4_18smem_ptr_flag_bitsILi8EEENST_INS5_IJNSA_ILi8EEESG_EEENS5_IJSG_SC_EEEEEEEvNS4_8identityES11_S1B_vS1C_EENS_8epilogue10collective6detail29Sm90TmaWarpSpecializedAdapterINS1F_15DefaultEpilogueISJ_SK_SK_NS1E_6thread17LinearCombinationISJ_Li1EffLNS1J_9ScaleType4KindE0ELNS_15FloatRoundStyleE2ESJ_EENS1_15EpilogueDefaultEEEEEvvEEEEvNT_6ParamsE,"a",@progbits
	.sectionflags	@""
	.align	4
.nv.constant0._ZN7cutlass13device_kernelINS_4gemm6kernel13GemmUniversalIN4cute5tupleIJiiiiEEENS1_10collective13CollectiveMmaINS1_37MainloopSm90TmaGmmaWarpSpecializedFP8ILi4ENS5_IJNS4_1CILi2EEESB_NSA_ILi1EEEEEENS1_32KernelTmaWarpSpecializedPingpongEEENS5_IJNSA_ILi64EEENSA_ILi256EEESG_EEENS_12float_e5m2_tENS5_IJlSC_lEEESJ_SK_NS4_8TiledMMAINS4_8MMA_AtomIJNS4_4SM904GMMA31MMA_64x256x32_F32E5M2E5M2_SS_TNILNSO_7ScaleInE1ELSQ_1EEEEEENS4_6LayoutINS5_IJSC_SC_SC_EEENS5_IJNSA_ILi0EEESV_SV_EEEEENS5_IJNS4_10UnderscoreESY_SY_EEEEENS4_23SM90_TMA_LOAD_MULTICASTENS4_14ComposedLayoutINS4_7SwizzleILi2ELi4ELi3EEENS4_18smem_ptr_flag_bitsILi8EEENST_INS5_IJNSA_ILi8EEESG_EEENS5_IJSG_SC_EEEEEEEvNS4_8identityES11_S1B_vS1C_EENS_8epilogue10collective6detail29Sm90TmaWarpSpecializedAdapterINS1F_15DefaultEpilogueISJ_SK_SK_NS1E_6thread17LinearCombinationISJ_Li1EffLNS1J_9ScaleType4KindE0ELNS_15FloatRoundStyleE2ESJ_EENS1_15EpilogueDefaultEEEEEvvEEEEvNT_6ParamsE:
	.zero		1664


//--------------------- SYMBOLS --------------------------

	.type		.nv.reservedSmem.offset0,@object
	.size		.nv.reservedSmem.offset0,0x4
